//
// Generated by NVIDIA NVVM Compiler
//
// Compiler Build ID: CL-36424714
// Cuda compilation tools, release 13.0, V13.0.88
// Based on NVVM 20.0.0
//

.version 9.0
.target sm_100
.address_size 64

	// .globl	_Z13computeForcesP4BodyPfS1_S1_i

.visible .entry _Z13computeForcesP4BodyPfS1_S1_i(
	.param .u64 .ptr .align 1 _Z13computeForcesP4BodyPfS1_S1_i_param_0,
	.param .u64 .ptr .align 1 _Z13computeForcesP4BodyPfS1_S1_i_param_1,
	.param .u64 .ptr .align 1 _Z13computeForcesP4BodyPfS1_S1_i_param_2,
	.param .u64 .ptr .align 1 _Z13computeForcesP4BodyPfS1_S1_i_param_3,
	.param .u32 _Z13computeForcesP4BodyPfS1_S1_i_param_4
)
{
	.reg .pred 	%p<18>;
	.reg .b32 	%r<44>;
	.reg .b32 	%f<452>;
	.reg .b64 	%rd<39>;

	ld.param.u64 	%rd11, [_Z13computeForcesP4BodyPfS1_S1_i_param_0];
	ld.param.u64 	%rd8, [_Z13computeForcesP4BodyPfS1_S1_i_param_1];
	ld.param.u64 	%rd9, [_Z13computeForcesP4BodyPfS1_S1_i_param_2];
	ld.param.u64 	%rd10, [_Z13computeForcesP4BodyPfS1_S1_i_param_3];
	ld.param.u32 	%r24, [_Z13computeForcesP4BodyPfS1_S1_i_param_4];
	cvta.to.global.u64 	%rd1, %rd11;
	mov.u32 	%r25, %ctaid.x;
	mov.u32 	%r26, %ntid.x;
	mov.u32 	%r27, %tid.x;
	mad.lo.s32 	%r1, %r25, %r26, %r27;
	setp.ge.s32 	%p1, %r1, %r24;
	@%p1 bra 	$L__BB0_24;
	setp.lt.s32 	%p2, %r1, 1;
	mov.f32 	%f425, 0f00000000;
	mov.b32 	%r42, 0;
	mov.f32 	%f426, %f425;
	mov.f32 	%f427, %f425;
	@%p2 bra 	$L__BB0_10;
	mul.wide.u32 	%rd12, %r1, 28;
	add.s64 	%rd13, %rd1, %rd12;
	ld.global.f32 	%f1, [%rd13];
	ld.global.f32 	%f2, [%rd13+4];
	ld.global.f32 	%f3, [%rd13+8];
	ld.global.f32 	%f75, [%rd13+24];
	mul.f32 	%f4, %f75, 0f2E92C4F8;
	min.s32 	%r30, %r1, %r24;
	max.s32 	%r42, %r30, 1;
	and.b32  	%r3, %r42, 3;
	setp.lt.s32 	%p3, %r30, 4;
	mov.f32 	%f427, 0f00000000;
	mov.b32 	%r37, 0;
	mov.f32 	%f426, %f427;
	mov.f32 	%f425, %f427;
	@%p3 bra 	$L__BB0_5;
	and.b32  	%r37, %r42, 2147483644;
	neg.s32 	%r35, %r37;
	add.s64 	%rd37, %rd1, 56;
	mov.f32 	%f427, 0f00000000;
$L__BB0_4:
	.pragma "nounroll";
	ld.global.f32 	%f77, [%rd37+-56];
	sub.f32 	%f78, %f77, %f1;
	ld.global.f32 	%f79, [%rd37+-52];
	sub.f32 	%f80, %f79, %f2;
	ld.global.f32 	%f81, [%rd37+-48];
	sub.f32 	%f82, %f81, %f3;
	mul.f32 	%f83, %f80, %f80;
	fma.rn.f32 	%f84, %f78, %f78, %f83;
	fma.rn.f32 	%f85, %f82, %f82, %f84;
	add.f32 	%f86, %f85, 0f3089705F;
	sqrt.rn.f32 	%f87, %f86;
	ld.global.f32 	%f88, [%rd37+-32];
	mul.f32 	%f89, %f4, %f88;
	div.rn.f32 	%f90, %f89, %f86;
	mul.f32 	%f91, %f78, %f90;
	div.rn.f32 	%f92, %f91, %f87;
	add.f32 	%f93, %f425, %f92;
	mul.f32 	%f94, %f80, %f90;
	div.rn.f32 	%f95, %f94, %f87;
	add.f32 	%f96, %f426, %f95;
	mul.f32 	%f97, %f82, %f90;
	div.rn.f32 	%f98, %f97, %f87;
	add.f32 	%f99, %f427, %f98;
	ld.global.f32 	%f100, [%rd37+-28];
	sub.f32 	%f101, %f100, %f1;
	ld.global.f32 	%f102, [%rd37+-24];
	sub.f32 	%f103, %f102, %f2;
	ld.global.f32 	%f104, [%rd37+-20];
	sub.f32 	%f105, %f104, %f3;
	mul.f32 	%f106, %f103, %f103;
	fma.rn.f32 	%f107, %f101, %f101, %f106;
	fma.rn.f32 	%f108, %f105, %f105, %f107;
	add.f32 	%f109, %f108, 0f3089705F;
	sqrt.rn.f32 	%f110, %f109;
	ld.global.f32 	%f111, [%rd37+-4];
	mul.f32 	%f112, %f4, %f111;
	div.rn.f32 	%f113, %f112, %f109;
	mul.f32 	%f114, %f101, %f113;
	div.rn.f32 	%f115, %f114, %f110;
	add.f32 	%f116, %f93, %f115;
	mul.f32 	%f117, %f103, %f113;
	div.rn.f32 	%f118, %f117, %f110;
	add.f32 	%f119, %f96, %f118;
	mul.f32 	%f120, %f105, %f113;
	div.rn.f32 	%f121, %f120, %f110;
	add.f32 	%f122, %f99, %f121;
	ld.global.f32 	%f123, [%rd37];
	sub.f32 	%f124, %f123, %f1;
	ld.global.f32 	%f125, [%rd37+4];
	sub.f32 	%f126, %f125, %f2;
	ld.global.f32 	%f127, [%rd37+8];
	sub.f32 	%f128, %f127, %f3;
	mul.f32 	%f129, %f126, %f126;
	fma.rn.f32 	%f130, %f124, %f124, %f129;
	fma.rn.f32 	%f131, %f128, %f128, %f130;
	add.f32 	%f132, %f131, 0f3089705F;
	sqrt.rn.f32 	%f133, %f132;
	ld.global.f32 	%f134, [%rd37+24];
	mul.f32 	%f135, %f4, %f134;
	div.rn.f32 	%f136, %f135, %f132;
	mul.f32 	%f137, %f124, %f136;
	div.rn.f32 	%f138, %f137, %f133;
	add.f32 	%f139, %f116, %f138;
	mul.f32 	%f140, %f126, %f136;
	div.rn.f32 	%f141, %f140, %f133;
	add.f32 	%f142, %f119, %f141;
	mul.f32 	%f143, %f128, %f136;
	div.rn.f32 	%f144, %f143, %f133;
	add.f32 	%f145, %f122, %f144;
	ld.global.f32 	%f146, [%rd37+28];
	sub.f32 	%f147, %f146, %f1;
	ld.global.f32 	%f148, [%rd37+32];
	sub.f32 	%f149, %f148, %f2;
	ld.global.f32 	%f150, [%rd37+36];
	sub.f32 	%f151, %f150, %f3;
	mul.f32 	%f152, %f149, %f149;
	fma.rn.f32 	%f153, %f147, %f147, %f152;
	fma.rn.f32 	%f154, %f151, %f151, %f153;
	add.f32 	%f155, %f154, 0f3089705F;
	sqrt.rn.f32 	%f156, %f155;
	ld.global.f32 	%f157, [%rd37+52];
	mul.f32 	%f158, %f4, %f157;
	div.rn.f32 	%f159, %f158, %f155;
	mul.f32 	%f160, %f147, %f159;
	div.rn.f32 	%f161, %f160, %f156;
	add.f32 	%f425, %f139, %f161;
	mul.f32 	%f162, %f149, %f159;
	div.rn.f32 	%f163, %f162, %f156;
	add.f32 	%f426, %f142, %f163;
	mul.f32 	%f164, %f151, %f159;
	div.rn.f32 	%f165, %f164, %f156;
	add.f32 	%f427, %f145, %f165;
	add.s32 	%r35, %r35, 4;
	add.s64 	%rd37, %rd37, 112;
	setp.ne.s32 	%p4, %r35, 0;
	@%p4 bra 	$L__BB0_4;
$L__BB0_5:
	setp.eq.s32 	%p5, %r3, 0;
	@%p5 bra 	$L__BB0_10;
	setp.eq.s32 	%p6, %r3, 1;
	@%p6 bra 	$L__BB0_8;
	mul.wide.u32 	%rd14, %r37, 28;
	add.s64 	%rd15, %rd1, %rd14;
	ld.global.f32 	%f167, [%rd15];
	sub.f32 	%f168, %f167, %f1;
	ld.global.f32 	%f169, [%rd15+4];
	sub.f32 	%f170, %f169, %f2;
	ld.global.f32 	%f171, [%rd15+8];
	sub.f32 	%f172, %f171, %f3;
	mul.f32 	%f173, %f170, %f170;
	fma.rn.f32 	%f174, %f168, %f168, %f173;
	fma.rn.f32 	%f175, %f172, %f172, %f174;
	add.f32 	%f176, %f175, 0f3089705F;
	sqrt.rn.f32 	%f177, %f176;
	ld.global.f32 	%f178, [%rd15+24];
	mul.f32 	%f179, %f4, %f178;
	div.rn.f32 	%f180, %f179, %f176;
	mul.f32 	%f181, %f168, %f180;
	div.rn.f32 	%f182, %f181, %f177;
	add.f32 	%f183, %f425, %f182;
	mul.f32 	%f184, %f170, %f180;
	div.rn.f32 	%f185, %f184, %f177;
	add.f32 	%f186, %f426, %f185;
	mul.f32 	%f187, %f172, %f180;
	div.rn.f32 	%f188, %f187, %f177;
	add.f32 	%f189, %f427, %f188;
	ld.global.f32 	%f190, [%rd15+28];
	sub.f32 	%f191, %f190, %f1;
	ld.global.f32 	%f192, [%rd15+32];
	sub.f32 	%f193, %f192, %f2;
	ld.global.f32 	%f194, [%rd15+36];
	sub.f32 	%f195, %f194, %f3;
	mul.f32 	%f196, %f193, %f193;
	fma.rn.f32 	%f197, %f191, %f191, %f196;
	fma.rn.f32 	%f198, %f195, %f195, %f197;
	add.f32 	%f199, %f198, 0f3089705F;
	sqrt.rn.f32 	%f200, %f199;
	ld.global.f32 	%f201, [%rd15+52];
	mul.f32 	%f202, %f4, %f201;
	div.rn.f32 	%f203, %f202, %f199;
	mul.f32 	%f204, %f191, %f203;
	div.rn.f32 	%f205, %f204, %f200;
	add.f32 	%f425, %f183, %f205;
	mul.f32 	%f206, %f193, %f203;
	div.rn.f32 	%f207, %f206, %f200;
	add.f32 	%f426, %f186, %f207;
	mul.f32 	%f208, %f195, %f203;
	div.rn.f32 	%f209, %f208, %f200;
	add.f32 	%f427, %f189, %f209;
	add.s32 	%r37, %r37, 2;
$L__BB0_8:
	and.b32  	%r31, %r42, 1;
	setp.eq.b32 	%p7, %r31, 1;
	not.pred 	%p8, %p7;
	@%p8 bra 	$L__BB0_10;
	mul.wide.u32 	%rd16, %r37, 28;
	add.s64 	%rd17, %rd1, %rd16;
	ld.global.f32 	%f210, [%rd17];
	sub.f32 	%f211, %f210, %f1;
	ld.global.f32 	%f212, [%rd17+4];
	sub.f32 	%f213, %f212, %f2;
	ld.global.f32 	%f214, [%rd17+8];
	sub.f32 	%f215, %f214, %f3;
	mul.f32 	%f216, %f213, %f213;
	fma.rn.f32 	%f217, %f211, %f211, %f216;
	fma.rn.f32 	%f218, %f215, %f215, %f217;
	add.f32 	%f219, %f218, 0f3089705F;
	sqrt.rn.f32 	%f220, %f219;
	ld.global.f32 	%f221, [%rd17+24];
	mul.f32 	%f222, %f4, %f221;
	div.rn.f32 	%f223, %f222, %f219;
	mul.f32 	%f224, %f211, %f223;
	div.rn.f32 	%f225, %f224, %f220;
	add.f32 	%f425, %f425, %f225;
	mul.f32 	%f226, %f213, %f223;
	div.rn.f32 	%f227, %f226, %f220;
	add.f32 	%f426, %f426, %f227;
	mul.f32 	%f228, %f215, %f223;
	div.rn.f32 	%f229, %f228, %f220;
	add.f32 	%f427, %f427, %f229;
$L__BB0_10:
	setp.ge.s32 	%p9, %r42, %r24;
	@%p9 bra 	$L__BB0_14;
	setp.eq.s32 	%p10, %r1, %r42;
	@%p10 bra 	$L__BB0_13;
	mul.wide.u32 	%rd18, %r42, 28;
	add.s64 	%rd19, %rd1, %rd18;
	ld.global.f32 	%f230, [%rd19];
	mul.wide.s32 	%rd20, %r1, 28;
	add.s64 	%rd21, %rd1, %rd20;
	ld.global.f32 	%f231, [%rd21];
	sub.f32 	%f232, %f230, %f231;
	ld.global.f32 	%f233, [%rd19+4];
	ld.global.f32 	%f234, [%rd21+4];
	sub.f32 	%f235, %f233, %f234;
	ld.global.f32 	%f236, [%rd19+8];
	ld.global.f32 	%f237, [%rd21+8];
	sub.f32 	%f238, %f236, %f237;
	mul.f32 	%f239, %f235, %f235;
	fma.rn.f32 	%f240, %f232, %f232, %f239;
	fma.rn.f32 	%f241, %f238, %f238, %f240;
	add.f32 	%f242, %f241, 0f3089705F;
	sqrt.rn.f32 	%f243, %f242;
	ld.global.f32 	%f244, [%rd21+24];
	mul.f32 	%f245, %f244, 0f2E92C4F8;
	ld.global.f32 	%f246, [%rd19+24];
	mul.f32 	%f247, %f245, %f246;
	div.rn.f32 	%f248, %f247, %f242;
	mul.f32 	%f249, %f232, %f248;
	div.rn.f32 	%f250, %f249, %f243;
	add.f32 	%f425, %f425, %f250;
	mul.f32 	%f251, %f235, %f248;
	div.rn.f32 	%f252, %f251, %f243;
	add.f32 	%f426, %f426, %f252;
	mul.f32 	%f253, %f238, %f248;
	div.rn.f32 	%f254, %f253, %f243;
	add.f32 	%f427, %f427, %f254;
$L__BB0_13:
	add.s32 	%r42, %r42, 1;
$L__BB0_14:
	setp.ge.s32 	%p11, %r42, %r24;
	@%p11 bra 	$L__BB0_23;
	mul.wide.s32 	%rd22, %r1, 28;
	add.s64 	%rd23, %rd1, %rd22;
	ld.global.f32 	%f41, [%rd23];
	ld.global.f32 	%f42, [%rd23+4];
	ld.global.f32 	%f43, [%rd23+8];
	ld.global.f32 	%f256, [%rd23+24];
	mul.f32 	%f44, %f256, 0f2E92C4F8;
	sub.s32 	%r14, %r24, %r42;
	and.b32  	%r15, %r14, 3;
	sub.s32 	%r32, %r42, %r24;
	setp.gt.u32 	%p12, %r32, -4;
	@%p12 bra 	$L__BB0_18;
	and.b32  	%r33, %r14, -4;
	neg.s32 	%r40, %r33;
	mul.wide.u32 	%rd24, %r42, 28;
	add.s64 	%rd25, %rd24, %rd1;
	add.s64 	%rd38, %rd25, 56;
$L__BB0_17:
	.pragma "nounroll";
	ld.global.f32 	%f257, [%rd38+-56];
	sub.f32 	%f258, %f257, %f41;
	ld.global.f32 	%f259, [%rd38+-52];
	sub.f32 	%f260, %f259, %f42;
	ld.global.f32 	%f261, [%rd38+-48];
	sub.f32 	%f262, %f261, %f43;
	mul.f32 	%f263, %f260, %f260;
	fma.rn.f32 	%f264, %f258, %f258, %f263;
	fma.rn.f32 	%f265, %f262, %f262, %f264;
	add.f32 	%f266, %f265, 0f3089705F;
	sqrt.rn.f32 	%f267, %f266;
	ld.global.f32 	%f268, [%rd38+-32];
	mul.f32 	%f269, %f44, %f268;
	div.rn.f32 	%f270, %f269, %f266;
	mul.f32 	%f271, %f258, %f270;
	div.rn.f32 	%f272, %f271, %f267;
	add.f32 	%f273, %f425, %f272;
	mul.f32 	%f274, %f260, %f270;
	div.rn.f32 	%f275, %f274, %f267;
	add.f32 	%f276, %f426, %f275;
	mul.f32 	%f277, %f262, %f270;
	div.rn.f32 	%f278, %f277, %f267;
	add.f32 	%f279, %f427, %f278;
	ld.global.f32 	%f280, [%rd38+-28];
	sub.f32 	%f281, %f280, %f41;
	ld.global.f32 	%f282, [%rd38+-24];
	sub.f32 	%f283, %f282, %f42;
	ld.global.f32 	%f284, [%rd38+-20];
	sub.f32 	%f285, %f284, %f43;
	mul.f32 	%f286, %f283, %f283;
	fma.rn.f32 	%f287, %f281, %f281, %f286;
	fma.rn.f32 	%f288, %f285, %f285, %f287;
	add.f32 	%f289, %f288, 0f3089705F;
	sqrt.rn.f32 	%f290, %f289;
	ld.global.f32 	%f291, [%rd38+-4];
	mul.f32 	%f292, %f44, %f291;
	div.rn.f32 	%f293, %f292, %f289;
	mul.f32 	%f294, %f281, %f293;
	div.rn.f32 	%f295, %f294, %f290;
	add.f32 	%f296, %f273, %f295;
	mul.f32 	%f297, %f283, %f293;
	div.rn.f32 	%f298, %f297, %f290;
	add.f32 	%f299, %f276, %f298;
	mul.f32 	%f300, %f285, %f293;
	div.rn.f32 	%f301, %f300, %f290;
	add.f32 	%f302, %f279, %f301;
	ld.global.f32 	%f303, [%rd38];
	sub.f32 	%f304, %f303, %f41;
	ld.global.f32 	%f305, [%rd38+4];
	sub.f32 	%f306, %f305, %f42;
	ld.global.f32 	%f307, [%rd38+8];
	sub.f32 	%f308, %f307, %f43;
	mul.f32 	%f309, %f306, %f306;
	fma.rn.f32 	%f310, %f304, %f304, %f309;
	fma.rn.f32 	%f311, %f308, %f308, %f310;
	add.f32 	%f312, %f311, 0f3089705F;
	sqrt.rn.f32 	%f313, %f312;
	ld.global.f32 	%f314, [%rd38+24];
	mul.f32 	%f315, %f44, %f314;
	div.rn.f32 	%f316, %f315, %f312;
	mul.f32 	%f317, %f304, %f316;
	div.rn.f32 	%f318, %f317, %f313;
	add.f32 	%f319, %f296, %f318;
	mul.f32 	%f320, %f306, %f316;
	div.rn.f32 	%f321, %f320, %f313;
	add.f32 	%f322, %f299, %f321;
	mul.f32 	%f323, %f308, %f316;
	div.rn.f32 	%f324, %f323, %f313;
	add.f32 	%f325, %f302, %f324;
	ld.global.f32 	%f326, [%rd38+28];
	sub.f32 	%f327, %f326, %f41;
	ld.global.f32 	%f328, [%rd38+32];
	sub.f32 	%f329, %f328, %f42;
	ld.global.f32 	%f330, [%rd38+36];
	sub.f32 	%f331, %f330, %f43;
	mul.f32 	%f332, %f329, %f329;
	fma.rn.f32 	%f333, %f327, %f327, %f332;
	fma.rn.f32 	%f334, %f331, %f331, %f333;
	add.f32 	%f335, %f334, 0f3089705F;
	sqrt.rn.f32 	%f336, %f335;
	ld.global.f32 	%f337, [%rd38+52];
	mul.f32 	%f338, %f44, %f337;
	div.rn.f32 	%f339, %f338, %f335;
	mul.f32 	%f340, %f327, %f339;
	div.rn.f32 	%f341, %f340, %f336;
	add.f32 	%f425, %f319, %f341;
	mul.f32 	%f342, %f329, %f339;
	div.rn.f32 	%f343, %f342, %f336;
	add.f32 	%f426, %f322, %f343;
	mul.f32 	%f344, %f331, %f339;
	div.rn.f32 	%f345, %f344, %f336;
	add.f32 	%f427, %f325, %f345;
	add.s32 	%r42, %r42, 4;
	add.s32 	%r40, %r40, 4;
	add.s64 	%rd38, %rd38, 112;
	setp.ne.s32 	%p13, %r40, 0;
	@%p13 bra 	$L__BB0_17;
$L__BB0_18:
	setp.eq.s32 	%p14, %r15, 0;
	@%p14 bra 	$L__BB0_23;
	setp.eq.s32 	%p15, %r15, 1;
	@%p15 bra 	$L__BB0_21;
	mul.wide.u32 	%rd26, %r42, 28;
	add.s64 	%rd27, %rd1, %rd26;
	ld.global.f32 	%f347, [%rd27];
	sub.f32 	%f348, %f347, %f41;
	ld.global.f32 	%f349, [%rd27+4];
	sub.f32 	%f350, %f349, %f42;
	ld.global.f32 	%f351, [%rd27+8];
	sub.f32 	%f352, %f351, %f43;
	mul.f32 	%f353, %f350, %f350;
	fma.rn.f32 	%f354, %f348, %f348, %f353;
	fma.rn.f32 	%f355, %f352, %f352, %f354;
	add.f32 	%f356, %f355, 0f3089705F;
	sqrt.rn.f32 	%f357, %f356;
	ld.global.f32 	%f358, [%rd27+24];
	mul.f32 	%f359, %f44, %f358;
	div.rn.f32 	%f360, %f359, %f356;
	mul.f32 	%f361, %f348, %f360;
	div.rn.f32 	%f362, %f361, %f357;
	add.f32 	%f363, %f425, %f362;
	mul.f32 	%f364, %f350, %f360;
	div.rn.f32 	%f365, %f364, %f357;
	add.f32 	%f366, %f426, %f365;
	mul.f32 	%f367, %f352, %f360;
	div.rn.f32 	%f368, %f367, %f357;
	add.f32 	%f369, %f427, %f368;
	ld.global.f32 	%f370, [%rd27+28];
	sub.f32 	%f371, %f370, %f41;
	ld.global.f32 	%f372, [%rd27+32];
	sub.f32 	%f373, %f372, %f42;
	ld.global.f32 	%f374, [%rd27+36];
	sub.f32 	%f375, %f374, %f43;
	mul.f32 	%f376, %f373, %f373;
	fma.rn.f32 	%f377, %f371, %f371, %f376;
	fma.rn.f32 	%f378, %f375, %f375, %f377;
	add.f32 	%f379, %f378, 0f3089705F;
	sqrt.rn.f32 	%f380, %f379;
	ld.global.f32 	%f381, [%rd27+52];
	mul.f32 	%f382, %f44, %f381;
	div.rn.f32 	%f383, %f382, %f379;
	mul.f32 	%f384, %f371, %f383;
	div.rn.f32 	%f385, %f384, %f380;
	add.f32 	%f425, %f363, %f385;
	mul.f32 	%f386, %f373, %f383;
	div.rn.f32 	%f387, %f386, %f380;
	add.f32 	%f426, %f366, %f387;
	mul.f32 	%f388, %f375, %f383;
	div.rn.f32 	%f389, %f388, %f380;
	add.f32 	%f427, %f369, %f389;
	add.s32 	%r42, %r42, 2;
$L__BB0_21:
	and.b32  	%r34, %r14, 1;
	setp.eq.b32 	%p16, %r34, 1;
	not.pred 	%p17, %p16;
	@%p17 bra 	$L__BB0_23;
	mul.wide.u32 	%rd28, %r42, 28;
	add.s64 	%rd29, %rd1, %rd28;
	ld.global.f32 	%f390, [%rd29];
	sub.f32 	%f391, %f390, %f41;
	ld.global.f32 	%f392, [%rd29+4];
	sub.f32 	%f393, %f392, %f42;
	ld.global.f32 	%f394, [%rd29+8];
	sub.f32 	%f395, %f394, %f43;
	mul.f32 	%f396, %f393, %f393;
	fma.rn.f32 	%f397, %f391, %f391, %f396;
	fma.rn.f32 	%f398, %f395, %f395, %f397;
	add.f32 	%f399, %f398, 0f3089705F;
	sqrt.rn.f32 	%f400, %f399;
	ld.global.f32 	%f401, [%rd29+24];
	mul.f32 	%f402, %f44, %f401;
	div.rn.f32 	%f403, %f402, %f399;
	mul.f32 	%f404, %f391, %f403;
	div.rn.f32 	%f405, %f404, %f400;
	add.f32 	%f425, %f425, %f405;
	mul.f32 	%f406, %f393, %f403;
	div.rn.f32 	%f407, %f406, %f400;
	add.f32 	%f426, %f426, %f407;
	mul.f32 	%f408, %f395, %f403;
	div.rn.f32 	%f409, %f408, %f400;
	add.f32 	%f427, %f427, %f409;
$L__BB0_23:
	cvta.to.global.u64 	%rd30, %rd8;
	mul.wide.s32 	%rd31, %r1, 4;
	add.s64 	%rd32, %rd30, %rd31;
	st.global.f32 	[%rd32], %f425;
	cvta.to.global.u64 	%rd33, %rd9;
	add.s64 	%rd34, %rd33, %rd31;
	st.global.f32 	[%rd34], %f426;
	cvta.to.global.u64 	%rd35, %rd10;
	add.s64 	%rd36, %rd35, %rd31;
	st.global.f32 	[%rd36], %f427;
$L__BB0_24:
	ret;

}
	// .globl	_Z12updateBodiesP4BodyPfS1_S1_if
.visible .entry _Z12updateBodiesP4BodyPfS1_S1_if(
	.param .u64 .ptr .align 1 _Z12updateBodiesP4BodyPfS1_S1_if_param_0,
	.param .u64 .ptr .align 1 _Z12updateBodiesP4BodyPfS1_S1_if_param_1,
	.param .u64 .ptr .align 1 _Z12updateBodiesP4BodyPfS1_S1_if_param_2,
	.param .u64 .ptr .align 1 _Z12updateBodiesP4BodyPfS1_S1_if_param_3,
	.param .u32 _Z12updateBodiesP4BodyPfS1_S1_if_param_4,
	.param .f32 _Z12updateBodiesP4BodyPfS1_S1_if_param_5
)
{
	.reg .pred 	%p<2>;
	.reg .b32 	%r<6>;
	.reg .b32 	%f<21>;
	.reg .b64 	%rd<15>;

	ld.param.u64 	%rd1, [_Z12updateBodiesP4BodyPfS1_S1_if_param_0];
	ld.param.u64 	%rd2, [_Z12updateBodiesP4BodyPfS1_S1_if_param_1];
	ld.param.u64 	%rd3, [_Z12updateBodiesP4BodyPfS1_S1_if_param_2];
	ld.param.u64 	%rd4, [_Z12updateBodiesP4BodyPfS1_S1_if_param_3];
	ld.param.u32 	%r2, [_Z12updateBodiesP4BodyPfS1_S1_if_param_4];
	ld.param.f32 	%f1, [_Z12updateBodiesP4BodyPfS1_S1_if_param_5];
	mov.u32 	%r3, %ctaid.x;
	mov.u32 	%r4, %ntid.x;
	mov.u32 	%r5, %tid.x;
	mad.lo.s32 	%r1, %r3, %r4, %r5;
	setp.ge.s32 	%p1, %r1, %r2;
	@%p1 bra 	$L__BB1_2;
	cvta.to.global.u64 	%rd5, %rd2;
	cvta.to.global.u64 	%rd6, %rd1;
	cvta.to.global.u64 	%rd7, %rd3;
	cvta.to.global.u64 	%rd8, %rd4;
	mul.wide.s32 	%rd9, %r1, 4;
	add.s64 	%rd10, %rd5, %rd9;
	ld.global.f32 	%f2, [%rd10];
	mul.wide.s32 	%rd11, %r1, 28;
	add.s64 	%rd12, %rd6, %rd11;
	ld.global.f32 	%f3, [%rd12+24];
	div.rn.f32 	%f4, %f2, %f3;
	add.s64 	%rd13, %rd7, %rd9;
	ld.global.f32 	%f5, [%rd13];
	div.rn.f32 	%f6, %f5, %f3;
	add.s64 	%rd14, %rd8, %rd9;
	ld.global.f32 	%f7, [%rd14];
	div.rn.f32 	%f8, %f7, %f3;
	ld.global.f32 	%f9, [%rd12+12];
	fma.rn.f32 	%f10, %f1, %f4, %f9;
	st.global.f32 	[%rd12+12], %f10;
	ld.global.f32 	%f11, [%rd12+16];
	fma.rn.f32 	%f12, %f1, %f6, %f11;
	st.global.f32 	[%rd12+16], %f12;
	ld.global.f32 	%f13, [%rd12+20];
	fma.rn.f32 	%f14, %f1, %f8, %f13;
	st.global.f32 	[%rd12+20], %f14;
	ld.global.f32 	%f15, [%rd12];
	fma.rn.f32 	%f16, %f1, %f10, %f15;
	st.global.f32 	[%rd12], %f16;
	ld.global.f32 	%f17, [%rd12+4];
	fma.rn.f32 	%f18, %f1, %f12, %f17;
	st.global.f32 	[%rd12+4], %f18;
	ld.global.f32 	%f19, [%rd12+8];
	fma.rn.f32 	%f20, %f1, %f14, %f19;
	st.global.f32 	[%rd12+8], %f20;
$L__BB1_2:
	ret;

}


// ===== COMPILED SASS (sm_100) =====

	.target	sm_100

	.elftype	@"ET_EXEC"


//--------------------- .note.nv.tkinfo           --------------------------
	.section	.note.nv.tkinfo,"",@"SHT_NOTE"
	.sectionflags	@"SHF_NOTE_NV_TKINFO"
	.tkinfo
        /*0018*/ 	.word	0x00000002
        /*0030*/ 	.string	""
        /*0030*/ 	.string	"ptxas"
        /*0030*/ 	.string	"Cuda compilation tools, release 13.0, V13.0.88"
        /*0030*/ 	.string	"Build cuda_13.0.r13.0/compiler.36424714_0"
        /*0030*/ 	.string	"-arch sm_100 -m 64 "



//--------------------- .note.nv.cuinfo           --------------------------
	.section	.note.nv.cuinfo,"",@"SHT_NOTE"
	.sectionflags	@"SHF_NOTE_NV_CUINFO"
        /*0018*/ 	.short	0x0002
        /*001a*/ 	.short	0x0064
        /*001c*/ 	.short	0x0082
	.zero		2


//--------------------- .nv.info                  --------------------------
	.section	.nv.info,"",@"SHT_CUDA_INFO"
	.align	4


	//----- nvinfo : EIATTR_REGCOUNT
	.align		4
        /*0000*/ 	.byte	0x04, 0x2f
        /*0002*/ 	.short	(.L_1 - .L_0)
	.align		4
.L_0:
        /*0004*/ 	.word	index@(_Z13computeForcesP4BodyPfS1_S1_i)
        /*0008*/ 	.word	0x00000020


	//----- nvinfo : EIATTR_FRAME_SIZE
	.align		4
.L_1:
        /*000c*/ 	.byte	0x04, 0x11
        /*000e*/ 	.short	(.L_3 - .L_2)
	.align		4
.L_2:
        /*0010*/ 	.word	index@($__internal_2_$__cuda_sm3x_div_rn_noftz_f32_slowpath)
        /*0014*/ 	.word	0x00000000


	//----- nvinfo : EIATTR_FRAME_SIZE
	.align		4
.L_3:
        /*0018*/ 	.byte	0x04, 0x11
        /*001a*/ 	.short	(.L_5 - .L_4)
	.align		4
.L_4:
        /*001c*/ 	.word	index@($__internal_1_$__cuda_sm20_sqrt_rn_f32_slowpath)
        /*0020*/ 	.word	0x00000000


	//----- nvinfo : EIATTR_FRAME_SIZE
	.align		4
.L_5:
        /*0024*/ 	.byte	0x04, 0x11
        /*0026*/ 	.short	(.L_7 - .L_6)
	.align		4
.L_6:
        /*0028*/ 	.word	index@(_Z13computeForcesP4BodyPfS1_S1_i)
        /*002c*/ 	.word	0x00000000


	//----- nvinfo : EIATTR_REGCOUNT
	.align		4
.L_7:
        /*0030*/ 	.byte	0x04, 0x2f
        /*0032*/ 	.short	(.L_9 - .L_8)
	.align		4
.L_8:
        /*0034*/ 	.word	index@(_Z12updateBodiesP4BodyPfS1_S1_if)
        /*0038*/ 	.word	0x00000013


	//----- nvinfo : EIATTR_FRAME_SIZE
	.align		4
.L_9:
        /*003c*/ 	.byte	0x04, 0x11
        /*003e*/ 	.short	(.L_11 - .L_10)
	.align		4
.L_10:
        /*0040*/ 	.word	index@($__internal_0_$__cuda_sm3x_div_rn_noftz_f32_slowpath)
        /*0044*/ 	.word	0x00000000


	//----- nvinfo : EIATTR_FRAME_SIZE
	.align		4
.L_11:
        /*0048*/ 	.byte	0x04, 0x11
        /*004a*/ 	.short	(.L_13 - .L_12)
	.align		4
.L_12:
        /*004c*/ 	.word	index@(_Z12updateBodiesP4BodyPfS1_S1_if)
        /*0050*/ 	.word	0x00000000


	//----- nvinfo : EIATTR_MIN_STACK_SIZE
	.align		4
.L_13:
        /*0054*/ 	.byte	0x04, 0x12
        /*0056*/ 	.short	(.L_15 - .L_14)
	.align		4
.L_14:
        /*0058*/ 	.word	index@(_Z12updateBodiesP4BodyPfS1_S1_if)
        /*005c*/ 	.word	0x00000000


	//----- nvinfo : EIATTR_MIN_STACK_SIZE
	.align		4
.L_15:
        /*0060*/ 	.byte	0x04, 0x12
        /*0062*/ 	.short	(.L_17 - .L_16)
	.align		4
.L_16:
        /*0064*/ 	.word	index@(_Z13computeForcesP4BodyPfS1_S1_i)
        /*0068*/ 	.word	0x00000000
.L_17:


//--------------------- .nv.compat                --------------------------
	.section	.nv.compat,"",@"SHT_CUDA_COMPAT_INFO"
	.align	4
        /*0000*/ 	.byte	0x02, 0x09, 0x00, 0x00, 0x02, 0x02, 0x01, 0x00, 0x02, 0x05, 0x05, 0x00, 0x03, 0x07, 0x01, 0x01
        /*0010*/ 	.byte	0x02, 0x03, 0x00, 0x00, 0x02, 0x06, 0x01, 0x00, 0x04, 0x0b, 0x08, 0x00, 0x01, 0x00, 0x00, 0x00
        /*0020*/ 	.byte	0x00, 0x00, 0x00, 0x00


//--------------------- .nv.info._Z12updateBodiesP4BodyPfS1_S1_if --------------------------
	.section	.nv.info._Z12updateBodiesP4BodyPfS1_S1_if,"",@"SHT_CUDA_INFO"
	.sectionflags	@""
	.align	4


	//----- nvinfo : EIATTR_CUDA_API_VERSION
	.align		4
        /*0000*/ 	.byte	0x04, 0x37
        /*0002*/ 	.short	(.L_19 - .L_18)
.L_18:
        /*0004*/ 	.word	0x00000082


	//----- nvinfo : EIATTR_KPARAM_INFO
	.align		4
.L_19:
        /*0008*/ 	.byte	0x04, 0x17
        /*000a*/ 	.short	(.L_21 - .L_20)
.L_20:
        /*000c*/ 	.word	0x00000000
        /*0010*/ 	.short	0x0005
        /*0012*/ 	.short	0x0024
        /*0014*/ 	.byte	0x00, 0xf0, 0x11, 0x00


	//----- nvinfo : EIATTR_KPARAM_INFO
	.align		4
.L_21:
        /*0018*/ 	.byte	0x04, 0x17
        /*001a*/ 	.short	(.L_23 - .L_22)
.L_22:
        /*001c*/ 	.word	0x00000000
        /*0020*/ 	.short	0x0004
        /*0022*/ 	.short	0x0020
        /*0024*/ 	.byte	0x00, 0xf0, 0x11, 0x00


	//----- nvinfo : EIATTR_KPARAM_INFO
	.align		4
.L_23:
        /*0028*/ 	.byte	0x04, 0x17
        /*002a*/ 	.short	(.L_25 - .L_24)
.L_24:
        /*002c*/ 	.word	0x00000000
        /*0030*/ 	.short	0x0003
        /*0032*/ 	.short	0x0018
        /*0034*/ 	.byte	0x00, 0xf5, 0x21, 0x00


	//----- nvinfo : EIATTR_KPARAM_INFO
	.align		4
.L_25:
        /*0038*/ 	.byte	0x04, 0x17
        /*003a*/ 	.short	(.L_27 - .L_26)
.L_26:
        /*003c*/ 	.word	0x00000000
        /*0040*/ 	.short	0x0002
        /*0042*/ 	.short	0x0010
        /*0044*/ 	.byte	0x00, 0xf5, 0x21, 0x00


	//----- nvinfo : EIATTR_KPARAM_INFO
	.align		4
.L_27:
        /*0048*/ 	.byte	0x04, 0x17
        /*004a*/ 	.short	(.L_29 - .L_28)
.L_28:
        /*004c*/ 	.word	0x00000000
        /*0050*/ 	.short	0x0001
        /*0052*/ 	.short	0x0008
        /*0054*/ 	.byte	0x00, 0xf5, 0x21, 0x00


	//----- nvinfo : EIATTR_KPARAM_INFO
	.align		4
.L_29:
        /*0058*/ 	.byte	0x04, 0x17
        /*005a*/ 	.short	(.L_31 - .L_30)
.L_30:
        /*005c*/ 	.word	0x00000000
        /*0060*/ 	.short	0x0000
        /*0062*/ 	.short	0x0000
        /*0064*/ 	.byte	0x00, 0xf5, 0x21, 0x00


	//----- nvinfo : EIATTR_SPARSE_MMA_MASK
	.align		4
.L_31:
        /*0068*/ 	.byte	0x03, 0x50
        /*006a*/ 	.short	0x0000


	//----- nvinfo : EIATTR_MAXREG_COUNT
	.align		4
        /*006c*/ 	.byte	0x03, 0x1b
        /*006e*/ 	.short	0x00ff


	//----- nvinfo : EIATTR_MERCURY_ISA_VERSION
	.align		4
        /*0070*/ 	.byte	0x03, 0x5f
        /*0072*/ 	.short	0x0101


	//----- nvinfo : EIATTR_VRC_CTA_INIT_COUNT
	.align		4
        /*0074*/ 	.byte	0x02, 0x4a
	.zero		1
	.zero		1


	//----- nvinfo : EIATTR_EXIT_INSTR_OFFSETS
	.align		4
        /*0078*/ 	.byte	0x04, 0x1c
        /*007a*/ 	.short	(.L_33 - .L_32)


	//   ....[0]....
.L_32:
        /*007c*/ 	.word	0x00000070


	//   ....[1]....
        /*0080*/ 	.word	0x00000500


	//----- nvinfo : EIATTR_CRS_STACK_SIZE
	.align		4
.L_33:
        /*0084*/ 	.byte	0x04, 0x1e
        /*0086*/ 	.short	(.L_35 - .L_34)
.L_34:
        /*0088*/ 	.word	0x00000000


	//----- nvinfo : EIATTR_CBANK_PARAM_SIZE
	.align		4
.L_35:
        /*008c*/ 	.byte	0x03, 0x19
        /*008e*/ 	.short	0x0028


	//----- nvinfo : EIATTR_PARAM_CBANK
	.align		4
        /*0090*/ 	.byte	0x04, 0x0a
        /*0092*/ 	.short	(.L_37 - .L_36)
	.align		4
.L_36:
        /*0094*/ 	.word	index@(.nv.constant0._Z12updateBodiesP4BodyPfS1_S1_if)
        /*0098*/ 	.short	0x0380
        /*009a*/ 	.short	0x0028


	//----- nvinfo : EIATTR_SW_WAR
	.align		4
.L_37:
        /*009c*/ 	.byte	0x04, 0x36
        /*009e*/ 	.short	(.L_39 - .L_38)
.L_38:
        /*00a0*/ 	.word	0x00000008
.L_39:


//--------------------- .nv.info._Z13computeForcesP4BodyPfS1_S1_i --------------------------
	.section	.nv.info._Z13computeForcesP4BodyPfS1_S1_i,"",@"SHT_CUDA_INFO"
	.sectionflags	@""
	.align	4


	//----- nvinfo : EIATTR_CUDA_API_VERSION
	.align		4
        /*0000*/ 	.byte	0x04, 0x37
        /*0002*/ 	.short	(.L_41 - .L_40)
.L_40:
        /*0004*/ 	.word	0x00000082


	//----- nvinfo : EIATTR_KPARAM_INFO
	.align		4
.L_41:
        /*0008*/ 	.byte	0x04, 0x17
        /*000a*/ 	.short	(.L_43 - .L_42)
.L_42:
        /*000c*/ 	.word	0x00000000
        /*0010*/ 	.short	0x0004
        /*0012*/ 	.short	0x0020
        /*0014*/ 	.byte	0x00, 0xf0, 0x11, 0x00


	//----- nvinfo : EIATTR_KPARAM_INFO
	.align		4
.L_43:
        /*0018*/ 	.byte	0x04, 0x17
        /*001a*/ 	.short	(.L_45 - .L_44)
.L_44:
        /*001c*/ 	.word	0x00000000
        /*0020*/ 	.short	0x0003
        /*0022*/ 	.short	0x0018
        /*0024*/ 	.byte	0x00, 0xf5, 0x21, 0x00


	//----- nvinfo : EIATTR_KPARAM_INFO
	.align		4
.L_45:
        /*0028*/ 	.byte	0x04, 0x17
        /*002a*/ 	.short	(.L_47 - .L_46)
.L_46:
        /*002c*/ 	.word	0x00000000
        /*0030*/ 	.short	0x0002
        /*0032*/ 	.short	0x0010
        /*0034*/ 	.byte	0x00, 0xf5, 0x21, 0x00


	//----- nvinfo : EIATTR_KPARAM_INFO
	.align		4
.L_47:
        /*0038*/ 	.byte	0x04, 0x17
        /*003a*/ 	.short	(.L_49 - .L_48)
.L_48:
        /*003c*/ 	.word	0x00000000
        /*0040*/ 	.short	0x0001
        /*0042*/ 	.short	0x0008
        /*0044*/ 	.byte	0x00, 0xf5, 0x21, 0x00


	//----- nvinfo : EIATTR_KPARAM_INFO
	.align		4
.L_49:
        /*0048*/ 	.byte	0x04, 0x17
        /*004a*/ 	.short	(.L_51 - .L_50)
.L_50:
        /*004c*/ 	.word	0x00000000
        /*0050*/ 	.short	0x0000
        /*0052*/ 	.short	0x0000
        /*0054*/ 	.byte	0x00, 0xf5, 0x21, 0x00


	//----- nvinfo : EIATTR_SPARSE_MMA_MASK
	.align		4
.L_51:
        /*0058*/ 	.byte	0x03, 0x50
        /*005a*/ 	.short	0x0000


	//----- nvinfo : EIATTR_MAXREG_COUNT
	.align		4
        /*005c*/ 	.byte	0x03, 0x1b
        /*005e*/ 	.short	0x00ff


	//----- nvinfo : EIATTR_MERCURY_ISA_VERSION
	.align		4
        /*0060*/ 	.byte	0x03, 0x5f
        /*0062*/ 	.short	0x0101


	//----- nvinfo : EIATTR_VRC_CTA_INIT_COUNT
	.align		4
        /*0064*/ 	.byte	0x02, 0x4a
	.zero		1
	.zero		1


	//----- nvinfo : EIATTR_EXIT_INSTR_OFFSETS
	.align		4
        /*0068*/ 	.byte	0x04, 0x1c
        /*006a*/ 	.short	(.L_53 - .L_52)


	//   ....[0]....
.L_52:
        /*006c*/ 	.word	0x00000070


	//   ....[1]....
        /*0070*/ 	.word	0x00005ad0


	//----- nvinfo : EIATTR_CRS_STACK_SIZE
	.align		4
.L_53:
        /*0074*/ 	.byte	0x04, 0x1e
        /*0076*/ 	.short	(.L_55 - .L_54)
.L_54:
        /*0078*/ 	.word	0x00000000


	//----- nvinfo : EIATTR_CBANK_PARAM_SIZE
	.align		4
.L_55:
        /*007c*/ 	.byte	0x03, 0x19
        /*007e*/ 	.short	0x0024


	//----- nvinfo : EIATTR_PARAM_CBANK
	.align		4
        /*0080*/ 	.byte	0x04, 0x0a
        /*0082*/ 	.short	(.L_57 - .L_56)
	.align		4
.L_56:
        /*0084*/ 	.word	index@(.nv.constant0._Z13computeForcesP4BodyPfS1_S1_i)
        /*0088*/ 	.short	0x0380
        /*008a*/ 	.short	0x0024


	//----- nvinfo : EIATTR_SW_WAR
	.align		4
.L_57:
        /*008c*/ 	.byte	0x04, 0x36
        /*008e*/ 	.short	(.L_59 - .L_58)
.L_58:
        /*0090*/ 	.word	0x00000008
.L_59:


//--------------------- .nv.callgraph             --------------------------
	.section	.nv.callgraph,"",@"SHT_CUDA_CALLGRAPH"
	.align	4
	.sectionentsize	8
	.align		4
        /*0000*/ 	.word	0x00000000
	.align		4
        /*0004*/ 	.word	0xffffffff
	.align		4
        /*0008*/ 	.word	0x00000000
	.align		4
        /*000c*/ 	.word	0xfffffffe
	.align		4
        /*0010*/ 	.word	0x00000000
	.align		4
        /*0014*/ 	.word	0xfffffffd
	.align		4
        /*0018*/ 	.word	0x00000000
	.align		4
        /*001c*/ 	.word	0xfffffffc


//--------------------- .text._Z12updateBodiesP4BodyPfS1_S1_if --------------------------
	.section	.text._Z12updateBodiesP4BodyPfS1_S1_if,"ax",@progbits
	.align	128
        .global         _Z12updateBodiesP4BodyPfS1_S1_if
        .type           _Z12updateBodiesP4BodyPfS1_S1_if,@function
        .size           _Z12updateBodiesP4BodyPfS1_S1_if,(.L_x_214 - _Z12updateBodiesP4BodyPfS1_S1_if)
        .other          _Z12updateBodiesP4BodyPfS1_S1_if,@"STO_CUDA_ENTRY STV_DEFAULT"
_Z12updateBodiesP4BodyPfS1_S1_if:
.text._Z12updateBodiesP4BodyPfS1_S1_if:
[----:B------:R-:W-:Y:S01]  /*0000*/  LDC R1, c[0x0][0x37c] ;  /* 0x0000df00ff017b82 */ /* 0x000fe20000000800 */
[----:B------:R-:W0:Y:S07]  /*0010*/  S2R R3, SR_TID.X ;  /* 0x0000000000037919 */ /* 0x000e2e0000002100 */
[----:B------:R-:W0:Y:S01]  /*0020*/  S2UR UR4, SR_CTAID.X ;  /* 0x00000000000479c3 */ /* 0x000e220000002500 */
[----:B------:R-:W1:Y:S07]  /*0030*/  LDCU UR5, c[0x0][0x3a0] ;  /* 0x00007400ff0577ac */ /* 0x000e6e0008000800 */
[----:B------:R-:W0:Y:S02]  /*0040*/  LDC R2, c[0x0][0x360] ;  /* 0x0000d800ff027b82 */ /* 0x000e240000000800 */
[----:B0-----:R-:W-:-:S05]  /*0050*/  IMAD R2, R2, UR4, R3 ;  /* 0x0000000402027c24 */ /* 0x001fca000f8e0203 */
[----:B-1----:R-:W-:-:S13]  /*0060*/  ISETP.GE.AND P0, PT, R2, UR5, PT ;  /* 0x0000000502007c0c */ /* 0x002fda000bf06270 */
[----:B------:R-:W-:Y:S05]  /*0070*/  @P0 EXIT ;  /* 0x000000000000094d */ /* 0x000fea0003800000 */
[----:B------:R-:W0:Y:S01]  /*0080*/  LDC.64 R4, c[0x0][0x380] ;  /* 0x0000e000ff047b82 */ /* 0x000e220000000a00 */
[----:B------:R-:W1:Y:S07]  /*0090*/  LDCU.64 UR4, c[0x0][0x358] ;  /* 0x00006b00ff0477ac */ /* 0x000e6e0008000a00 */
[----:B------:R-:W2:Y:S01]  /*00a0*/  LDC.64 R8, c[0x0][0x388] ;  /* 0x0000e200ff087b82 */ /* 0x000ea20000000a00 */
[----:B0-----:R-:W-:-:S05]  /*00b0*/  IMAD.WIDE R4, R2, 0x1c, R4 ;  /* 0x0000001c02047825 */ /* 0x001fca00078e0204 */
[----:B-1----:R-:W3:Y:S01]  /*00c0*/  LDG.E R3, desc[UR4][R4.64+0x18] ;  /* 0x0000180404037981 */ /* 0x002ee2000c1e1900 */
[----:B--2---:R-:W-:-:S05]  /*00d0*/  IMAD.WIDE R8, R2, 0x4, R8 ;  /* 0x0000000402087825 */ /* 0x004fca00078e0208 */
[----:B------:R-:W2:Y:S01]  /*00e0*/  LDG.E R0, desc[UR4][R8.64] ;  /* 0x0000000408007981 */ /* 0x000ea2000c1e1900 */
[----:B------:R-:W-:Y:S01]  /*00f0*/  BSSY.RECONVERGENT B0, `(.L_x_0) ;  /* 0x000000c000007945 */ /* 0x000fe20003800200 */
[----:B---3--:R-:W0:Y:S08]  /*0100*/  MUFU.RCP R6, R3 ;  /* 0x0000000300067308 */ /* 0x008e300000001000 */
[----:B--2---:R-:W1:Y:S01]  /*0110*/  FCHK P0, R0, R3 ;  /* 0x0000000300007302 */ /* 0x004e620000000000 */
[----:B0-----:R-:W-:-:S04]  /*0120*/  FFMA R7, -R3, R6, 1 ;  /* 0x3f80000003077423 */ /* 0x001fc80000000106 */
[----:B------:R-:W-:-:S04]  /*0130*/  FFMA R7, R6, R7, R6 ;  /* 0x0000000706077223 */ /* 0x000fc80000000006 */
[----:B------:R-:W-:-:S04]  /*0140*/  FFMA R6, R0, R7, RZ ;  /* 0x0000000700067223 */ /* 0x000fc800000000ff */
[----:B------:R-:W-:-:S04]  /*0150*/  FFMA R10, -R3, R6, R0 ;  /* 0x00000006030a7223 */ /* 0x000fc80000000100 */
[----:B------:R-:W-:Y:S01]  /*0160*/  FFMA R6, R7, R10, R6 ;  /* 0x0000000a07067223 */ /* 0x000fe20000000006 */
[----:B-1----:R-:W-:Y:S06]  /*0170*/  @!P0 BRA `(.L_x_1) ;  /* 0x00000000000c8947 */ /* 0x002fec0003800000 */
[----:B------:R-:W-:-:S07]  /*0180*/  MOV R8, 0x1a0 ;  /* 0x000001a000087802 */ /* 0x000fce0000000f00 */
[----:B------:R-:W-:Y:S05]  /*0190*/  CALL.REL.NOINC `($__internal_0_$__cuda_sm3x_div_rn_noftz_f32_slowpath) ;  /* 0x0000000000dc7944 */ /* 0x000fea0003c00000 */
[----:B------:R-:W-:-:S07]  /*01a0*/  IMAD.MOV.U32 R6, RZ, RZ, R0 ;  /* 0x000000ffff067224 */ /* 0x000fce00078e0000 */
.L_x_1:
[----:B------:R-:W-:Y:S05]  /*01b0*/  BSYNC.RECONVERGENT B0 ;  /* 0x0000000000007941 */ /* 0x000fea0003800200 */
.L_x_0:
[----:B------:R-:W0:Y:S02]  /*01c0*/  LDC.64 R8, c[0x0][0x390] ;  /* 0x0000e400ff087b82 */ /* 0x000e240000000a00 */
[----:B0-----:R-:W-:-:S06]  /*01d0*/  IMAD.WIDE R8, R2, 0x4, R8 ;  /* 0x0000000402087825 */ /* 0x001fcc00078e0208 */
[----:B------:R-:W2:Y:S01]  /*01e0*/  LDG.E R8, desc[UR4][R8.64] ;  /* 0x0000000408087981 */ /* 0x000ea2000c1e1900 */
[----:B------:R-:W0:Y:S01]  /*01f0*/  MUFU.RCP R0, R3 ;  /* 0x0000000300007308 */ /* 0x000e220000001000 */
[----:B------:R-:W-:Y:S01]  /*0200*/  BSSY.RECONVERGENT B0, `(.L_x_2) ;  /* 0x000000c000007945 */ /* 0x000fe20003800200 */
[----:B0-----:R-:W-:-:S04]  /*0210*/  FFMA R7, -R3, R0, 1 ;  /* 0x3f80000003077423 */ /* 0x001fc80000000100 */
[----:B------:R-:W-:Y:S02]  /*0220*/  FFMA R0, R0, R7, R0 ;  /* 0x0000000700007223 */ /* 0x000fe40000000000 */
[----:B--2---:R-:W0:Y:S02]  /*0230*/  FCHK P0, R8, R3 ;  /* 0x0000000308007302 */ /* 0x004e240000000000 */
[----:B------:R-:W-:-:S04]  /*0240*/  FFMA R7, R0, R8, RZ ;  /* 0x0000000800077223 */ /* 0x000fc800000000ff */
[----:B------:R-:W-:-:S04]  /*0250*/  FFMA R10, -R3, R7, R8 ;  /* 0x00000007030a7223 */ /* 0x000fc80000000108 */
[----:B------:R-:W-:Y:S01]  /*0260*/  FFMA R7, R0, R10, R7 ;  /* 0x0000000a00077223 */ /* 0x000fe20000000007 */
[----:B0-----:R-:W-:Y:S06]  /*0270*/  @!P0 BRA `(.L_x_3) ;  /* 0x0000000000108947 */ /* 0x001fec0003800000 */
[----:B------:R-:W-:Y:S01]  /*0280*/  IMAD.MOV.U32 R0, RZ, RZ, R8 ;  /* 0x000000ffff007224 */ /* 0x000fe200078e0008 */
[----:B------:R-:W-:-:S07]  /*0290*/  MOV R8, 0x2b0 ;  /* 0x000002b000087802 */ /* 0x000fce0000000f00 */
[----:B------:R-:W-:Y:S05]  /*02a0*/  CALL.REL.NOINC `($__internal_0_$__cuda_sm3x_div_rn_noftz_f32_slowpath) ;  /* 0x0000000000987944 */ /* 0x000fea0003c00000 */
[----:B------:R-:W-:-:S07]  /*02b0*/  IMAD.MOV.U32 R7, RZ, RZ, R0 ;  /* 0x000000ffff077224 */ /* 0x000fce00078e0000 */
.L_x_3:
[----:B------:R-:W-:Y:S05]  /*02c0*/  BSYNC.RECONVERGENT B0 ;  /* 0x0000000000007941 */ /* 0x000fea0003800200 */
.L_x_2:
        /* <DEDUP_REMOVED lines=12> */
[----:B------:R-:W-:Y:S02]  /*0390*/  MOV R0, R8 ;  /* 0x0000000800007202 */ /* 0x000fe40000000f00 */
[----:B------:R-:W-:-:S07]  /*03a0*/  MOV R8, 0x3c0 ;  /* 0x000003c000087802 */ /* 0x000fce0000000f00 */
[----:B------:R-:W-:Y:S05]  /*03b0*/  CALL.REL.NOINC `($__internal_0_$__cuda_sm3x_div_rn_noftz_f32_slowpath) ;  /* 0x0000000000547944 */ /* 0x000fea0003c00000 */
.L_x_5:
[----:B------:R-:W-:Y:S05]  /*03c0*/  BSYNC.RECONVERGENT B0 ;  /* 0x0000000000007941 */ /* 0x000fea0003800200 */
.L_x_4:
[----:B------:R-:W2:Y:S01]  /*03d0*/  LDG.E R3, desc[UR4][R4.64+0xc] ;  /* 0x00000c0404037981 */ /* 0x000ea2000c1e1900 */
[----:B------:R-:W2:Y:S03]  /*03e0*/  LDCU UR6, c[0x0][0x3a4] ;  /* 0x00007480ff0677ac */ /* 0x000ea60008000800 */
[----:B------:R-:W3:Y:S04]  /*03f0*/  LDG.E R2, desc[UR4][R4.64+0x10] ;  /* 0x0000100404027981 */ /* 0x000ee8000c1e1900 */
[----:B------:R-:W4:Y:S04]  /*0400*/  LDG.E R9, desc[UR4][R4.64+0x14] ;  /* 0x0000140404097981 */ /* 0x000f28000c1e1900 */
[----:B------:R-:W5:Y:S04]  /*0410*/  LDG.E R8, desc[UR4][R4.64] ;  /* 0x0000000404087981 */ /* 0x000f68000c1e1900 */
[----:B------:R-:W5:Y:S04]  /*0420*/  LDG.E R10, desc[UR4][R4.64+0x4] ;  /* 0x00000404040a7981 */ /* 0x000f68000c1e1900 */
[----:B------:R-:W5:Y:S01]  /*0430*/  LDG.E R12, desc[UR4][R4.64+0x8] ;  /* 0x00000804040c7981 */ /* 0x000f62000c1e1900 */
[----:B--2---:R-:W-:Y:S01]  /*0440*/  FFMA R3, R6, UR6, R3 ;  /* 0x0000000606037c23 */ /* 0x004fe20008000003 */
[----:B---3--:R-:W-:-:S04]  /*0450*/  FFMA R7, R7, UR6, R2 ;  /* 0x0000000607077c23 */ /* 0x008fc80008000002 */
[----:B------:R-:W-:Y:S01]  /*0460*/  STG.E desc[UR4][R4.64+0xc], R3 ;  /* 0x00000c0304007986 */ /* 0x000fe2000c101904 */
[----:B----4-:R-:W-:-:S03]  /*0470*/  FFMA R9, R0, UR6, R9 ;  /* 0x0000000600097c23 */ /* 0x010fc60008000009 */
[----:B------:R-:W-:Y:S01]  /*0480*/  STG.E desc[UR4][R4.64+0x10], R7 ;  /* 0x0000100704007986 */ /* 0x000fe2000c101904 */
[----:B-----5:R-:W-:-:S03]  /*0490*/  FFMA R11, R3, UR6, R8 ;  /* 0x00000006030b7c23 */ /* 0x020fc60008000008 */
[----:B------:R-:W-:Y:S01]  /*04a0*/  STG.E desc[UR4][R4.64+0x14], R9 ;  /* 0x0000140904007986 */ /* 0x000fe2000c101904 */
[----:B------:R-:W-:-:S03]  /*04b0*/  FFMA R13, R7, UR6, R10 ;  /* 0x00000006070d7c23 */ /* 0x000fc6000800000a */
[----:B------:R-:W-:Y:S01]  /*04c0*/  STG.E desc[UR4][R4.64], R11 ;  /* 0x0000000b04007986 */ /* 0x000fe2000c101904 */
[----:B------:R-:W-:-:S03]  /*04d0*/  FFMA R15, R9, UR6, R12 ;  /* 0x00000006090f7c23 */ /* 0x000fc6000800000c */
[----:B------:R-:W-:Y:S04]  /*04e0*/  STG.E desc[UR4][R4.64+0x4], R13 ;  /* 0x0000040d04007986 */ /* 0x000fe8000c101904 */
[----:B------:R-:W-:Y:S01]  /*04f0*/  STG.E desc[UR4][R4.64+0x8], R15 ;  /* 0x0000080f04007986 */ /* 0x000fe2000c101904 */
[----:B------:R-:W-:Y:S05]  /*0500*/  EXIT ;  /* 0x000000000000794d */ /* 0x000fea0003800000 */
        .weak           $__internal_0_$__cuda_sm3x_div_rn_noftz_f32_slowpath
        .type           $__internal_0_$__cuda_sm3x_div_rn_noftz_f32_slowpath,@function
        .size           $__internal_0_$__cuda_sm3x_div_rn_noftz_f32_slowpath,(.L_x_214 - $__internal_0_$__cuda_sm3x_div_rn_noftz_f32_slowpath)
$__internal_0_$__cuda_sm3x_div_rn_noftz_f32_slowpath:
[--C-:B------:R-:W-:Y:S01]  /*0510*/  SHF.R.U32.HI R10, RZ, 0x17, R3.reuse ;  /* 0x00000017ff0a7819 */ /* 0x100fe20000011603 */
[----:B------:R-:W-:Y:S01]  /*0520*/  BSSY.RECONVERGENT B1, `(.L_x_6) ;  /* 0x0000063000017945 */ /* 0x000fe20003800200 */
[----:B------:R-:W-:Y:S01]  /*0530*/  SHF.R.U32.HI R9, RZ, 0x17, R0 ;  /* 0x00000017ff097819 */ /* 0x000fe20000011600 */
[----:B------:R-:W-:Y:S01]  /*0540*/  IMAD.MOV.U32 R11, RZ, RZ, R3 ;  /* 0x000000ffff0b7224 */ /* 0x000fe200078e0003 */
[----:B------:R-:W-:Y:S02]  /*0550*/  LOP3.LUT R10, R10, 0xff, RZ, 0xc0, !PT ;  /* 0x000000ff0a0a7812 */ /* 0x000fe400078ec0ff */
[----:B------:R-:W-:-:S03]  /*0560*/  LOP3.LUT R14, R9, 0xff, RZ, 0xc0, !PT ;  /* 0x000000ff090e7812 */ /* 0x000fc600078ec0ff */
[----:B------:R-:W-:Y:S02]  /*0570*/  VIADD R13, R10, 0xffffffff ;  /* 0xffffffff0a0d7836 */ /* 0x000fe40000000000 */
[----:B------:R-:W-:-:S03]  /*0580*/  VIADD R12, R14, 0xffffffff ;  /* 0xffffffff0e0c7836 */ /* 0x000fc60000000000 */
[----:B------:R-:W-:-:S04]  /*0590*/  ISETP.GT.U32.AND P0, PT, R13, 0xfd, PT ;  /* 0x000000fd0d00780c */ /* 0x000fc80003f04070 */
[----:B------:R-:W-:-:S13]  /*05a0*/  ISETP.GT.U32.OR P0, PT, R12, 0xfd, P0 ;  /* 0x000000fd0c00780c */ /* 0x000fda0000704470 */
[----:B------:R-:W-:Y:S01]  /*05b0*/  @!P0 MOV R9, RZ ;  /* 0x000000ff00098202 */ /* 0x000fe20000000f00 */
[----:B------:R-:W-:Y:S06]  /*05c0*/  @!P0 BRA `(.L_x_7) ;  /* 0x00000000005c8947 */ /* 0x000fec0003800000 */
[----:B------:R-:W-:Y:S02]  /*05d0*/  FSETP.GTU.FTZ.AND P0, PT, |R0|, +INF , PT ;  /* 0x7f8000000000780b */ /* 0x000fe40003f1c200 */
[----:B------:R-:W-:-:S04]  /*05e0*/  FSETP.GTU.FTZ.AND P1, PT, |R3|, +INF , PT ;  /* 0x7f8000000300780b */ /* 0x000fc80003f3c200 */
[----:B------:R-:W-:-:S13]  /*05f0*/  PLOP3.LUT P0, PT, P0, P1, PT, 0xf8, 0x8f ;  /* 0x00000000008f781c */ /* 0x000fda0000703f70 */
[----:B------:R-:W-:Y:S05]  /*0600*/  @P0 BRA `(.L_x_8) ;  /* 0x00000004004c0947 */ /* 0x000fea0003800000 */
[----:B------:R-:W-:-:S13]  /*0610*/  LOP3.LUT P0, RZ, R11, 0x7fffffff, R0, 0xc8, !PT ;  /* 0x7fffffff0bff7812 */ /* 0x000fda000780c800 */
[----:B------:R-:W-:Y:S05]  /*0620*/  @!P0 BRA `(.L_x_9) ;  /* 0x00000004003c8947 */ /* 0x000fea0003800000 */
[C---:B------:R-:W-:Y:S02]  /*0630*/  FSETP.NEU.FTZ.AND P2, PT, |R0|.reuse, +INF , PT ;  /* 0x7f8000000000780b */ /* 0x040fe40003f5d200 */
[----:B------:R-:W-:Y:S02]  /*0640*/  FSETP.NEU.FTZ.AND P1, PT, |R3|, +INF , PT ;  /* 0x7f8000000300780b */ /* 0x000fe40003f3d200 */
[----:B------:R-:W-:-:S11]  /*0650*/  FSETP.NEU.FTZ.AND P0, PT, |R0|, +INF , PT ;  /* 0x7f8000000000780b */ /* 0x000fd60003f1d200 */
[----:B------:R-:W-:Y:S05]  /*0660*/  @!P1 BRA !P2, `(.L_x_9) ;  /* 0x00000004002c9947 */ /* 0x000fea0005000000 */
[----:B------:R-:W-:-:S04]  /*0670*/  LOP3.LUT P2, RZ, R0, 0x7fffffff, RZ, 0xc0, !PT ;  /* 0x7fffffff00ff7812 */ /* 0x000fc8000784c0ff */
[----:B------:R-:W-:-:S13]  /*0680*/  PLOP3.LUT P1, PT, P1, P2, PT, 0x2f, 0xf2 ;  /* 0x0000000000f2781c */ /* 0x000fda0000f24577 */
[----:B------:R-:W-:Y:S05]  /*0690*/  @P1 BRA `(.L_x_10) ;  /* 0x0000000400181947 */ /* 0x000fea0003800000 */
[----:B------:R-:W-:-:S04]  /*06a0*/  LOP3.LUT P1, RZ, R11, 0x7fffffff, RZ, 0xc0, !PT ;  /* 0x7fffffff0bff7812 */ /* 0x000fc8000782c0ff */
[----:B------:R-:W-:-:S13]  /*06b0*/  PLOP3.LUT P0, PT, P0, P1, PT, 0x2f, 0xf2 ;  /* 0x0000000000f2781c */ /* 0x000fda0000702577 */
[----:B------:R-:W-:Y:S05]  /*06c0*/  @P0 BRA `(.L_x_11) ;  /* 0x0000000400000947 */ /* 0x000fea0003800000 */
[----:B------:R-:W-:Y:S02]  /*06d0*/  ISETP.GE.AND P0, PT, R12, RZ, PT ;  /* 0x000000ff0c00720c */ /* 0x000fe40003f06270 */
[----:B------:R-:W-:-:S11]  /*06e0*/  ISETP.GE.AND P1, PT, R13, RZ, PT ;  /* 0x000000ff0d00720c */ /* 0x000fd60003f26270 */
[----:B------:R-:W-:Y:S02]  /*06f0*/  @P0 IMAD.MOV.U32 R9, RZ, RZ, RZ ;  /* 0x000000ffff090224 */ /* 0x000fe400078e00ff */
[----:B------:R-:W-:Y:S01]  /*0700*/  @!P0 FFMA R0, R0, 1.84467440737095516160e+19, RZ ;  /* 0x5f80000000008823 */ /* 0x000fe200000000ff */
[----:B------:R-:W-:Y:S02]  /*0710*/  @!P0 IMAD.MOV.U32 R9, RZ, RZ, -0x40 ;  /* 0xffffffc0ff098424 */ /* 0x000fe400078e00ff */
[----:B------:R-:W-:-:S03]  /*0720*/  @!P1 FFMA R11, R3, 1.84467440737095516160e+19, RZ ;  /* 0x5f800000030b9823 */ /* 0x000fc600000000ff */
[----:B------:R-:W-:-:S07]  /*0730*/  @!P1 IADD3 R9, PT, PT, R9, 0x40, RZ ;  /* 0x0000004009099810 */ /* 0x000fce0007ffe0ff */
.L_x_7:
[----:B------:R-:W-:Y:S01]  /*0740*/  LEA R12, R10, 0xc0800000, 0x17 ;  /* 0xc08000000a0c7811 */ /* 0x000fe200078eb8ff */
[----:B------:R-:W-:Y:S04]  /*0750*/  BSSY.RECONVERGENT B2, `(.L_x_12) ;  /* 0x0000036000027945 */ /* 0x000fe80003800200 */
[----:B------:R-:W-:Y:S02]  /*0760*/  IMAD.IADD R12, R11, 0x1, -R12 ;  /* 0x000000010b0c7824 */ /* 0x000fe400078e0a0c */
[----:B------:R-:W-:Y:S02]  /*0770*/  VIADD R11, R14, 0xffffff81 ;  /* 0xffffff810e0b7836 */ /* 0x000fe40000000000 */
[----:B------:R0:W1:Y:S01]  /*0780*/  MUFU.RCP R13, R12 ;  /* 0x0000000c000d7308 */ /* 0x0000620000001000 */
[----:B------:R-:W-:Y:S01]  /*0790*/  FADD.FTZ R15, -R12, -RZ ;  /* 0x800000ff0c0f7221 */ /* 0x000fe20000010100 */
[C---:B------:R-:W-:Y:S01]  /*07a0*/  IMAD R0, R11.reuse, -0x800000, R0 ;  /* 0xff8000000b007824 */ /* 0x040fe200078e0200 */
[----:B0-----:R-:W-:-:S04]  /*07b0*/  IADD3 R12, PT, PT, R11, 0x7f, -R10 ;  /* 0x0000007f0b0c7810 */ /* 0x001fc80007ffe80a */
[----:B------:R-:W-:Y:S01]  /*07c0*/  IADD3 R9, PT, PT, R12, R9, RZ ;  /* 0x000000090c097210 */ /* 0x000fe20007ffe0ff */
[----:B-1----:R-:W-:-:S04]  /*07d0*/  FFMA R14, R13, R15, 1 ;  /* 0x3f8000000d0e7423 */ /* 0x002fc8000000000f */
[----:B------:R-:W-:-:S04]  /*07e0*/  FFMA R16, R13, R14, R13 ;  /* 0x0000000e0d107223 */ /* 0x000fc8000000000d */
[----:B------:R-:W-:-:S04]  /*07f0*/  FFMA R13, R0, R16, RZ ;  /* 0x00000010000d7223 */ /* 0x000fc800000000ff */
[----:B------:R-:W-:-:S04]  /*0800*/  FFMA R14, R15, R13, R0 ;  /* 0x0000000d0f0e7223 */ /* 0x000fc80000000000 */
[----:B------:R-:W-:-:S04]  /*0810*/  FFMA R13, R16, R14, R13 ;  /* 0x0000000e100d7223 */ /* 0x000fc8000000000d */
[----:B------:R-:W-:-:S04]  /*0820*/  FFMA R14, R15, R13, R0 ;  /* 0x0000000d0f0e7223 */ /* 0x000fc80000000000 */
[----:B------:R-:W-:-:S05]  /*0830*/  FFMA R0, R16, R14, R13 ;  /* 0x0000000e10007223 */ /* 0x000fca000000000d */
[----:B------:R-:W-:-:S04]  /*0840*/  SHF.R.U32.HI R10, RZ, 0x17, R0 ;  /* 0x00000017ff0a7819 */ /* 0x000fc80000011600 */
[----:B------:R-:W-:-:S05]  /*0850*/  LOP3.LUT R10, R10, 0xff, RZ, 0xc0, !PT ;  /* 0x000000ff0a0a7812 */ /* 0x000fca00078ec0ff */
[----:B------:R-:W-:-:S04]  /*0860*/  IMAD.IADD R15, R10, 0x1, R9 ;  /* 0x000000010a0f7824 */ /* 0x000fc800078e0209 */
[----:B------:R-:W-:-:S05]  /*0870*/  VIADD R10, R15, 0xffffffff ;  /* 0xffffffff0f0a7836 */ /* 0x000fca0000000000 */
[----:B------:R-:W-:-:S13]  /*0880*/  ISETP.GE.U32.AND P0, PT, R10, 0xfe, PT ;  /* 0x000000fe0a00780c */ /* 0x000fda0003f06070 */
[----:B------:R-:W-:Y:S05]  /*0890*/  @!P0 BRA `(.L_x_13) ;  /* 0x0000000000808947 */ /* 0x000fea0003800000 */
[----:B------:R-:W-:-:S13]  /*08a0*/  ISETP.GT.AND P0, PT, R15, 0xfe, PT ;  /* 0x000000fe0f00780c */ /* 0x000fda0003f04270 */
[----:B------:R-:W-:Y:S05]  /*08b0*/  @P0 BRA `(.L_x_14) ;  /* 0x00000000006c0947 */ /* 0x000fea0003800000 */
[----:B------:R-:W-:-:S13]  /*08c0*/  ISETP.GE.AND P0, PT, R15, 0x1, PT ;  /* 0x000000010f00780c */ /* 0x000fda0003f06270 */
[----:B------:R-:W-:Y:S05]  /*08d0*/  @P0 BRA `(.L_x_15) ;  /* 0x0000000000740947 */ /* 0x000fea0003800000 */
[----:B------:R-:W-:Y:S02]  /*08e0*/  ISETP.GE.AND P0, PT, R15, -0x18, PT ;  /* 0xffffffe80f00780c */ /* 0x000fe40003f06270 */
[----:B------:R-:W-:-:S11]  /*08f0*/  LOP3.LUT R0, R0, 0x80000000, RZ, 0xc0, !PT ;  /* 0x8000000000007812 */ /* 0x000fd600078ec0ff */
[----:B------:R-:W-:Y:S05]  /*0900*/  @!P0 BRA `(.L_x_15) ;  /* 0x0000000000688947 */ /* 0x000fea0003800000 */
[CCC-:B------:R-:W-:Y:S01]  /*0910*/  FFMA.RZ R9, R16.reuse, R14.reuse, R13.reuse ;  /* 0x0000000e10097223 */ /* 0x1c0fe2000000c00d */
[C---:B------:R-:W-:Y:S01]  /*0920*/  IADD3 R12, PT, PT, R15.reuse, 0x20, RZ ;  /* 0x000000200f0c7810 */ /* 0x040fe20007ffe0ff */
[CCC-:B------:R-:W-:Y:S01]  /*0930*/  FFMA.RM R10, R16.reuse, R14.reuse, R13.reuse ;  /* 0x0000000e100a7223 */ /* 0x1c0fe2000000400d */
[----:B------:R-:W-:Y:S02]  /*0940*/  ISETP.NE.AND P2, PT, R15, RZ, PT ;  /* 0x000000ff0f00720c */ /* 0x000fe40003f45270 */
[----:B------:R-:W-:Y:S01]  /*0950*/  LOP3.LUT R11, R9, 0x7fffff, RZ, 0xc0, !PT ;  /* 0x007fffff090b7812 */ /* 0x000fe200078ec0ff */
[----:B------:R-:W-:Y:S01]  /*0960*/  FFMA.RP R9, R16, R14, R13 ;  /* 0x0000000e10097223 */ /* 0x000fe2000000800d */
[----:B------:R-:W-:Y:S01]  /*0970*/  IMAD.MOV R13, RZ, RZ, -R15 ;  /* 0x000000ffff0d7224 */ /* 0x000fe200078e0a0f */
[----:B------:R-:W-:Y:S02]  /*0980*/  ISETP.NE.AND P1, PT, R15, RZ, PT ;  /* 0x000000ff0f00720c */ /* 0x000fe40003f25270 */
[----:B------:R-:W-:-:S02]  /*0990*/  LOP3.LUT R11, R11, 0x800000, RZ, 0xfc, !PT ;  /* 0x008000000b0b7812 */ /* 0x000fc400078efcff */
[----:B------:R-:W-:Y:S02]  /*09a0*/  FSETP.NEU.FTZ.AND P0, PT, R9, R10, PT ;  /* 0x0000000a0900720b */ /* 0x000fe40003f1d000 */
[----:B------:R-:W-:Y:S02]  /*09b0*/  SHF.L.U32 R12, R11, R12, RZ ;  /* 0x0000000c0b0c7219 */ /* 0x000fe400000006ff */
[----:B------:R-:W-:Y:S02]  /*09c0*/  SEL R10, R13, RZ, P2 ;  /* 0x000000ff0d0a7207 */ /* 0x000fe40001000000 */
[----:B------:R-:W-:Y:S02]  /*09d0*/  ISETP.NE.AND P1, PT, R12, RZ, P1 ;  /* 0x000000ff0c00720c */ /* 0x000fe40000f25270 */
[----:B------:R-:W-:Y:S02]  /*09e0*/  SHF.R.U32.HI R10, RZ, R10, R11 ;  /* 0x0000000aff0a7219 */ /* 0x000fe4000001160b */
[----:B------:R-:W-:-:S02]  /*09f0*/  PLOP3.LUT P0, PT, P0, P1, PT, 0xf8, 0x8f ;  /* 0x00000000008f781c */ /* 0x000fc40000703f70 */
[----:B------:R-:W-:Y:S02]  /*0a00*/  SHF.R.U32.HI R12, RZ, 0x1, R10 ;  /* 0x00000001ff0c7819 */ /* 0x000fe4000001160a */
[----:B------:R-:W-:-:S04]  /*0a10*/  SEL R9, RZ, 0x1, !P0 ;  /* 0x00000001ff097807 */ /* 0x000fc80004000000 */
[----:B------:R-:W-:-:S04]  /*0a20*/  LOP3.LUT R9, R9, 0x1, R12, 0xf8, !PT ;  /* 0x0000000109097812 */ /* 0x000fc800078ef80c */
[----:B------:R-:W-:-:S05]  /*0a30*/  LOP3.LUT R9, R9, R10, RZ, 0xc0, !PT ;  /* 0x0000000a09097212 */ /* 0x000fca00078ec0ff */
[----:B------:R-:W-:-:S05]  /*0a40*/  IMAD.IADD R9, R12, 0x1, R9 ;  /* 0x000000010c097824 */ /* 0x000fca00078e0209 */
[----:B------:R-:W-:Y:S01]  /*0a50*/  LOP3.LUT R0, R9, R0, RZ, 0xfc, !PT ;  /* 0x0000000009007212 */ /* 0x000fe200078efcff */
[----:B------:R-:W-:Y:S06]  /*0a60*/  BRA `(.L_x_15) ;  /* 0x0000000000107947 */ /* 0x000fec0003800000 */
.L_x_14:
[----:B------:R-:W-:-:S04]  /*0a70*/  LOP3.LUT R0, R0, 0x80000000, RZ, 0xc0, !PT ;  /* 0x8000000000007812 */ /* 0x000fc800078ec0ff */
[----:B------:R-:W-:Y:S01]  /*0a80*/  LOP3.LUT R0, R0, 0x7f800000, RZ, 0xfc, !PT ;  /* 0x7f80000000007812 */ /* 0x000fe200078efcff */
[----:B------:R-:W-:Y:S06]  /*0a90*/  BRA `(.L_x_15) ;  /* 0x0000000000047947 */ /* 0x000fec0003800000 */
.L_x_13:
[----:B------:R-:W-:-:S07]  /*0aa0*/  LEA R0, R9, R0, 0x17 ;  /* 0x0000000009007211 */ /* 0x000fce00078eb8ff */
.L_x_15:
[----:B------:R-:W-:Y:S05]  /*0ab0*/  BSYNC.RECONVERGENT B2 ;  /* 0x0000000000027941 */ /* 0x000fea0003800200 */
.L_x_12:
[----:B------:R-:W-:Y:S05]  /*0ac0*/  BRA `(.L_x_16) ;  /* 0x0000000000207947 */ /* 0x000fea0003800000 */
.L_x_11:
[----:B------:R-:W-:-:S04]  /*0ad0*/  LOP3.LUT R0, R11, 0x80000000, R0, 0x48, !PT ;  /* 0x800000000b007812 */ /* 0x000fc800078e4800 */
[----:B------:R-:W-:Y:S01]  /*0ae0*/  LOP3.LUT R0, R0, 0x7f800000, RZ, 0xfc, !PT ;  /* 0x7f80000000007812 */ /* 0x000fe200078efcff */
[----:B------:R-:W-:Y:S06]  /*0af0*/  BRA `(.L_x_16) ;  /* 0x0000000000147947 */ /* 0x000fec0003800000 */
.L_x_10:
[----:B------:R-:W-:Y:S01]  /*0b00*/  LOP3.LUT R0, R11, 0x80000000, R0, 0x48, !PT ;  /* 0x800000000b007812 */ /* 0x000fe200078e4800 */
[----:B------:R-:W-:Y:S06]  /*0b10*/  BRA `(.L_x_16) ;  /* 0x00000000000c7947 */ /* 0x000fec0003800000 */
.L_x_9:
[----:B------:R-:W0:Y:S01]  /*0b20*/  MUFU.RSQ R0, -QNAN ;  /* 0xffc0000000007908 */ /* 0x000e220000001400 */
[----:B------:R-:W-:Y:S05]  /*0b30*/  BRA `(.L_x_16) ;  /* 0x0000000000047947 */ /* 0x000fea0003800000 */
.L_x_8:
[----:B------:R-:W-:-:S07]  /*0b40*/  FADD.FTZ R0, R0, R3 ;  /* 0x0000000300007221 */ /* 0x000fce0000010000 */
.L_x_16:
[----:B------:R-:W-:Y:S05]  /*0b50*/  BSYNC.RECONVERGENT B1 ;  /* 0x0000000000017941 */ /* 0x000fea0003800200 */
.L_x_6:
[----:B------:R-:W-:-:S04]  /*0b60*/  IMAD.MOV.U32 R9, RZ, RZ, 0x0 ;  /* 0x00000000ff097424 */ /* 0x000fc800078e00ff */
[----:B0-----:R-:W-:Y:S05]  /*0b70*/  RET.REL.NODEC R8 `(_Z12updateBodiesP4BodyPfS1_S1_if) ;  /* 0xfffffff408207950 */ /* 0x001fea0003c3ffff */
.L_x_17:
[----:B------:R-:W-:-:S00]  /*0b80*/  BRA `(.L_x_17) ;  /* 0xfffffffc00fc7947 */ /* 0x000fc0000383ffff */
[----:B------:R-:W-:-:S00]  /*0b90*/  NOP ;  /* 0x0000000000007918 */ /* 0x000fc00000000000 */
        /* <DEDUP_REMOVED lines=14> */
.L_x_214:


//--------------------- .text._Z13computeForcesP4BodyPfS1_S1_i --------------------------
	.section	.text._Z13computeForcesP4BodyPfS1_S1_i,"ax",@progbits
	.align	128
        .global         _Z13computeForcesP4BodyPfS1_S1_i
        .type           _Z13computeForcesP4BodyPfS1_S1_i,@function
        .size           _Z13computeForcesP4BodyPfS1_S1_i,(.L_x_216 - _Z13computeForcesP4BodyPfS1_S1_i)
        .other          _Z13computeForcesP4BodyPfS1_S1_i,@"STO_CUDA_ENTRY STV_DEFAULT"
_Z13computeForcesP4BodyPfS1_S1_i:
.text._Z13computeForcesP4BodyPfS1_S1_i:
        /* <DEDUP_REMOVED lines=8> */
[----:B------:R-:W-:Y:S01]  /*0080*/  ISETP.GE.AND P0, PT, R10, 0x1, PT ;  /* 0x000000010a00780c */ /* 0x000fe20003f06270 */
[----:B------:R-:W0:Y:S01]  /*0090*/  LDCU.64 UR6, c[0x0][0x358] ;  /* 0x00006b00ff0677ac */ /* 0x000e220008000a00 */
[----:B------:R-:W-:Y:S01]  /*00a0*/  BSSY.RECONVERGENT B2, `(.L_x_18) ;  /* 0x000029b000027945 */ /* 0x000fe20003800200 */
[----:B------:R-:W-:Y:S01]  /*00b0*/  HFMA2 R11, -RZ, RZ, 0, 0 ;  /* 0x00000000ff0b7431 */ /* 0x000fe200000001ff */
[----:B------:R-:W-:Y:S01]  /*00c0*/  MOV R9, RZ ;  /* 0x000000ff00097202 */ /* 0x000fe20000000f00 */
[----:B------:R-:W-:Y:S01]  /*00d0*/  HFMA2 R26, -RZ, RZ, 0, 0 ;  /* 0x00000000ff1a7431 */ /* 0x000fe200000001ff */
[----:B------:R-:W-:-:S07]  /*00e0*/  MOV R18, RZ ;  /* 0x000000ff00127202 */ /* 0x000fce0000000f00 */
[----:B------:R-:W-:Y:S05]  /*00f0*/  @!P0 BRA `(.L_x_19) ;  /* 0x0000002800548947 */ /* 0x000fea0003800000 */
[----:B------:R-:W1:Y:S02]  /*0100*/  LDC.64 R12, c[0x0][0x380] ;  /* 0x0000e000ff0c7b82 */ /* 0x000e640000000a00 */
[----:B-1----:R-:W-:-:S05]  /*0110*/  IMAD.WIDE.U32 R12, R10, 0x1c, R12 ;  /* 0x0000001c0a0c7825 */ /* 0x002fca00078e000c */
[----:B0-----:R-:W2:Y:S04]  /*0120*/  LDG.E R5, desc[UR6][R12.64+0x18] ;  /* 0x000018060c057981 */ /* 0x001ea8000c1e1900 */
[----:B------:R0:W5:Y:S04]  /*0130*/  LDG.E R8, desc[UR6][R12.64] ;  /* 0x000000060c087981 */ /* 0x000168000c1e1900 */
[----:B------:R0:W5:Y:S04]  /*0140*/  LDG.E R7, desc[UR6][R12.64+0x4] ;  /* 0x000004060c077981 */ /* 0x000168000c1e1900 */
[----:B------:R0:W5:Y:S01]  /*0150*/  LDG.E R6, desc[UR6][R12.64+0x8] ;  /* 0x000008060c067981 */ /* 0x000162000c1e1900 */
[----:B------:R-:W-:Y:S01]  /*0160*/  VIMNMX R9, PT, PT, R10, UR8, PT ;  /* 0x000000080a097c48 */ /* 0x000fe2000bfe0100 */
[----:B------:R-:W-:Y:S01]  /*0170*/  BSSY.RECONVERGENT B3, `(.L_x_20) ;  /* 0x0000177000037945 */ /* 0x000fe20003800200 */
[----:B------:R-:W-:-:S02]  /*0180*/  MOV R18, RZ ;  /* 0x000000ff00127202 */ /* 0x000fc40000000f00 */
[C---:B------:R-:W-:Y:S02]  /*0190*/  ISETP.GE.AND P0, PT, R9.reuse, 0x4, PT ;  /* 0x000000040900780c */ /* 0x040fe40003f06270 */
[----:B------:R-:W-:Y:S02]  /*01a0*/  VIMNMX R9, PT, PT, R9, 0x1, !PT ;  /* 0x0000000109097848 */ /* 0x000fe40007fe0100 */
[----:B------:R-:W-:Y:S02]  /*01b0*/  MOV R3, RZ ;  /* 0x000000ff00037202 */ /* 0x000fe40000000f00 */
[----:B------:R-:W-:Y:S02]  /*01c0*/  MOV R26, RZ ;  /* 0x000000ff001a7202 */ /* 0x000fe40000000f00 */
[----:B------:R-:W-:Y:S02]  /*01d0*/  MOV R11, RZ ;  /* 0x000000ff000b7202 */ /* 0x000fe40000000f00 */
[----:B------:R-:W-:Y:S01]  /*01e0*/  LOP3.LUT R4, R9, 0x3, RZ, 0xc0, !PT ;  /* 0x0000000309047812 */ /* 0x000fe200078ec0ff */
[----:B--2---:R-:W-:-:S02]  /*01f0*/  FMUL R5, R5, 6.6743000015634379452e-11 ;  /* 0x2e92c4f805057820 */ /* 0x004fc40000400000 */
[----:B0-----:R-:W-:Y:S05]  /*0200*/  @!P0 BRA `(.L_x_21) ;  /* 0x0000001400b48947 */ /* 0x001fea0003800000 */
[----:B------:R-:W0:Y:S01]  /*0210*/  LDCU.64 UR4, c[0x0][0x380] ;  /* 0x00007000ff0477ac */ /* 0x000e220008000a00 */
[----:B------:R-:W-:Y:S01]  /*0220*/  LOP3.LUT R3, R9, 0x7ffffffc, RZ, 0xc0, !PT ;  /* 0x7ffffffc09037812 */ /* 0x000fe200078ec0ff */
[----:B------:R-:W-:-:S03]  /*0230*/  HFMA2 R18, -RZ, RZ, 0, 0 ;  /* 0x00000000ff127431 */ /* 0x000fc600000001ff */
[----:B------:R-:W-:Y:S01]  /*0240*/  IADD3 R2, PT, PT, -R3, RZ, RZ ;  /* 0x000000ff03027210 */ /* 0x000fe20007ffe1ff */
[----:B0-----:R-:W-:-:S04]  /*0250*/  UIADD3 UR4, UP0, UPT, UR4, 0x38, URZ ;  /* 0x0000003804047890 */ /* 0x001fc8000ff1e0ff */
[----:B------:R-:W-:Y:S02]  /*0260*/  UIADD3.X UR5, UPT, UPT, URZ, UR5, URZ, UP0, !UPT ;  /* 0x00000005ff057290 */ /* 0x000fe400087fe4ff */
[----:B------:R-:W-:-:S04]  /*0270*/  MOV R14, UR4 ;  /* 0x00000004000e7c02 */ /* 0x000fc80008000f00 */
[----:B------:R-:W-:-:S07]  /*0280*/  MOV R15, UR5 ;  /* 0x00000005000f7c02 */ /* 0x000fce0008000f00 */
.L_x_66:
[----:B------:R-:W2:Y:S04]  /*0290*/  LDG.E R24, desc[UR6][R14.64+-0x34] ;  /* 0xffffcc060e187981 */ /* 0x000ea8000c1e1900 */
[----:B------:R-:W3:Y:S04]  /*02a0*/  LDG.E R25, desc[UR6][R14.64+-0x38] ;  /* 0xffffc8060e197981 */ /* 0x000ee8000c1e1900 */
[----:B------:R-:W4:Y:S01]  /*02b0*/  LDG.E R23, desc[UR6][R14.64+-0x30] ;  /* 0xffffd0060e177981 */ /* 0x000f22000c1e1900 */
[----:B------:R-:W-:Y:S01]  /*02c0*/  IADD3 R2, PT, PT, R2, 0x4, RZ ;  /* 0x0000000402027810 */ /* 0x000fe20007ffe0ff */
[----:B------:R-:W-:Y:S03]  /*02d0*/  BSSY.RECONVERGENT B0, `(.L_x_22) ;  /* 0x0000016000007945 */ /* 0x000fe60003800200 */
[----:B------:R-:W-:Y:S01]  /*02e0*/  ISETP.NE.AND P2, PT, R2, RZ, PT ;  /* 0x000000ff0200720c */ /* 0x000fe20003f45270 */
[----:B--2--5:R-:W-:Y:S01]  /*02f0*/  FADD R24, -R7, R24 ;  /* 0x0000001807187221 */ /* 0x024fe20000000100 */
[----:B---3--:R-:W-:-:S03]  /*0300*/  FADD R25, -R8, R25 ;  /* 0x0000001908197221 */ /* 0x008fc60000000100 */
[----:B------:R-:W-:Y:S01]  /*0310*/  FMUL R0, R24, R24 ;  /* 0x0000001818007220 */ /* 0x000fe20000400000 */
[----:B----4-:R-:W-:-:S03]  /*0320*/  FADD R23, -R6, R23 ;  /* 0x0000001706177221 */ /* 0x010fc60000000100 */
[----:B------:R-:W-:-:S04]  /*0330*/  FFMA R0, R25, R25, R0 ;  /* 0x0000001919007223 */ /* 0x000fc80000000000 */
[----:B------:R-:W-:-:S04]  /*0340*/  FFMA R0, R23, R23, R0 ;  /* 0x0000001717007223 */ /* 0x000fc80000000000 */
[----:B------:R-:W-:-:S04]  /*0350*/  FADD R22, R0, 9.9999997171806853657e-10 ;  /* 0x3089705f00167421 */ /* 0x000fc80000000000 */
[----:B------:R0:W1:Y:S01]  /*0360*/  MUFU.RSQ R17, R22 ;  /* 0x0000001600117308 */ /* 0x0000620000001400 */
[----:B------:R-:W-:-:S04]  /*0370*/  IADD3 R0, PT, PT, R22, -0xd000000, RZ ;  /* 0xf300000016007810 */ /* 0x000fc80007ffe0ff */
[----:B------:R-:W-:-:S13]  /*0380*/  ISETP.GT.U32.AND P0, PT, R0, 0x727fffff, PT ;  /* 0x727fffff0000780c */ /* 0x000fda0003f04070 */
[----:B01----:R-:W-:Y:S05]  /*0390*/  @!P0 BRA `(.L_x_23) ;  /* 0x0000000000148947 */ /* 0x003fea0003800000 */
[----:B------:R-:W-:Y:S02]  /*03a0*/  MOV R12, R22 ;  /* 0x00000016000c7202 */ /* 0x000fe40000000f00 */
[----:B------:R-:W-:-:S07]  /*03b0*/  MOV R0, 0x3d0 ;  /* 0x000003d000007802 */ /* 0x000fce0000000f00 */
[----:B------:R-:W-:Y:S05]  /*03c0*/  CALL.REL.NOINC `($__internal_1_$__cuda_sm20_sqrt_rn_f32_slowpath) ;  /* 0x0000005400c47944 */ /* 0x000fea0003c00000 */
[----:B------:R-:W-:Y:S01]  /*03d0*/  MOV R28, R19 ;  /* 0x00000013001c7202 */ /* 0x000fe20000000f00 */
[----:B------:R-:W-:Y:S06]  /*03e0*/  BRA `(.L_x_24) ;  /* 0x0000000000107947 */ /* 0x000fec0003800000 */
.L_x_23:
[----:B------:R-:W-:Y:S01]  /*03f0*/  FMUL.FTZ R13, R22, R17 ;  /* 0x00000011160d7220 */ /* 0x000fe20000410000 */
[----:B------:R-:W-:-:S03]  /*0400*/  FMUL.FTZ R0, R17, 0.5 ;  /* 0x3f00000011007820 */ /* 0x000fc60000410000 */
[----:B------:R-:W-:-:S04]  /*0410*/  FFMA R28, -R13, R13, R22 ;  /* 0x0000000d0d1c7223 */ /* 0x000fc80000000116 */
[----:B------:R-:W-:-:S07]  /*0420*/  FFMA R28, R28, R0, R13 ;  /* 0x000000001c1c7223 */ /* 0x000fce000000000d */
.L_x_24:
[----:B------:R-:W-:Y:S05]  /*0430*/  BSYNC.RECONVERGENT B0 ;  /* 0x0000000000007941 */ /* 0x000fea0003800200 */
.L_x_22:
[----:B------:R-:W2:Y:S01]  /*0440*/  LDG.E R0, desc[UR6][R14.64+-0x20] ;  /* 0xffffe0060e007981 */ /* 0x000ea2000c1e1900 */
[----:B------:R-:W0:Y:S01]  /*0450*/  MUFU.RCP R13, R22 ;  /* 0x00000016000d7308 */ /* 0x000e220000001000 */
[----:B------:R-:W-:Y:S01]  /*0460*/  BSSY.RECONVERGENT B4, `(.L_x_25) ;  /* 0x000000d000047945 */ /* 0x000fe20003800200 */
[----:B0-----:R-:W-:-:S04]  /*0470*/  FFMA R12, -R22, R13, 1 ;  /* 0x3f800000160c7423 */ /* 0x001fc8000000010d */
[----:B------:R-:W-:Y:S01]  /*0480*/  FFMA R12, R13, R12, R13 ;  /* 0x0000000c0d0c7223 */ /* 0x000fe2000000000d */
[----:B--2---:R-:W-:-:S04]  /*0490*/  FMUL R21, R5, R0 ;  /* 0x0000000005157220 */ /* 0x004fc80000400000 */
[----:B------:R-:W0:Y:S01]  /*04a0*/  FCHK P0, R21, R22 ;  /* 0x0000001615007302 */ /* 0x000e220000000000 */
[----:B------:R-:W-:-:S04]  /*04b0*/  FFMA R29, R21, R12, RZ ;  /* 0x0000000c151d7223 */ /* 0x000fc800000000ff */
[----:B------:R-:W-:-:S04]  /*04c0*/  FFMA R0, -R22, R29, R21 ;  /* 0x0000001d16007223 */ /* 0x000fc80000000115 */
[----:B------:R-:W-:Y:S01]  /*04d0*/  FFMA R29, R12, R0, R29 ;  /* 0x000000000c1d7223 */ /* 0x000fe2000000001d */
[----:B0-----:R-:W-:Y:S06]  /*04e0*/  @!P0 BRA `(.L_x_26) ;  /* 0x0000000000108947 */ /* 0x001fec0003800000 */
[----:B------:R-:W-:Y:S02]  /*04f0*/  MOV R19, R22 ;  /* 0x0000001600137202 */ /* 0x000fe40000000f00 */
[----:B------:R-:W-:-:S07]  /*0500*/  MOV R12, 0x520 ;  /* 0x00000520000c7802 */ /* 0x000fce0000000f00 */
[----:B------:R-:W-:Y:S05]  /*0510*/  CALL.REL.NOINC `($__internal_2_$__cuda_sm3x_div_rn_noftz_f32_slowpath) ;  /* 0x0000005400c87944 */ /* 0x000fea0003c00000 */
[----:B------:R-:W-:-:S07]  /*0520*/  MOV R29, R0 ;  /* 0x00000000001d7202 */ /* 0x000fce0000000f00 */
.L_x_26:
[----:B------:R-:W-:Y:S05]  /*0530*/  BSYNC.RECONVERGENT B4 ;  /* 0x0000000000047941 */ /* 0x000fea0003800200 */
.L_x_25:
[----:B------:R-:W0:Y:S01]  /*0540*/  MUFU.RCP R13, R28 ;  /* 0x0000001c000d7308 */ /* 0x000e220000001000 */
[----:B------:R-:W-:Y:S01]  /*0550*/  FMUL R21, R25, R29 ;  /* 0x0000001d19157220 */ /* 0x000fe20000400000 */
[----:B------:R-:W-:Y:S06]  /*0560*/  BSSY.RECONVERGENT B4, `(.L_x_27) ;  /* 0x000000c000047945 */ /* 0x000fec0003800200 */
[----:B------:R-:W1:Y:S01]  /*0570*/  FCHK P0, R21, R28 ;  /* 0x0000001c15007302 */ /* 0x000e620000000000 */
[----:B0-----:R-:W-:-:S04]  /*0580*/  FFMA R0, R13, -R28, 1 ;  /* 0x3f8000000d007423 */ /* 0x001fc8000000081c */
[----:B------:R-:W-:-:S04]  /*0590*/  FFMA R0, R13, R0, R13 ;  /* 0x000000000d007223 */ /* 0x000fc8000000000d */
[----:B------:R-:W-:-:S04]  /*05a0*/  FFMA R13, R21, R0, RZ ;  /* 0x00000000150d7223 */ /* 0x000fc800000000ff */
[----:B------:R-:W-:-:S04]  /*05b0*/  FFMA R12, R13, -R28, R21 ;  /* 0x8000001c0d0c7223 */ /* 0x000fc80000000015 */
[----:B------:R-:W-:Y:S01]  /*05c0*/  FFMA R12, R0, R12, R13 ;  /* 0x0000000c000c7223 */ /* 0x000fe2000000000d */
[----:B-1----:R-:W-:Y:S06]  /*05d0*/  @!P0 BRA `(.L_x_28) ;  /* 0x0000000000108947 */ /* 0x002fec0003800000 */
[----:B------:R-:W-:Y:S02]  /*05e0*/  MOV R19, R28 ;  /* 0x0000001c00137202 */ /* 0x000fe40000000f00 */
[----:B------:R-:W-:-:S07]  /*05f0*/  MOV R12, 0x610 ;  /* 0x00000610000c7802 */ /* 0x000fce0000000f00 */
[----:B------:R-:W-:Y:S05]  /*0600*/  CALL.REL.NOINC `($__internal_2_$__cuda_sm3x_div_rn_noftz_f32_slowpath) ;  /* 0x00000054008c7944 */ /* 0x000fea0003c00000 */
[----:B------:R-:W-:-:S07]  /*0610*/  MOV R12, R0 ;  /* 0x00000000000c7202 */ /* 0x000fce0000000f00 */
.L_x_28:
[----:B------:R-:W-:Y:S05]  /*0620*/  BSYNC.RECONVERGENT B4 ;  /* 0x0000000000047941 */ /* 0x000fea0003800200 */
.L_x_27:
[----:B------:R-:W0:Y:S01]  /*0630*/  MUFU.RCP R13, R28 ;  /* 0x0000001c000d7308 */ /* 0x000e220000001000 */
[----:B------:R-:W-:Y:S01]  /*0640*/  FMUL R21, R24, R29 ;  /* 0x0000001d18157220 */ /* 0x000fe20000400000 */
[----:B------:R-:W-:Y:S01]  /*0650*/  BSSY.RECONVERGENT B4, `(.L_x_29) ;  /* 0x000000d000047945 */ /* 0x000fe20003800200 */
[----:B------:R-:W-:-:S05]  /*0660*/  FADD R25, R12, R11 ;  /* 0x0000000b0c197221 */ /* 0x000fca0000000000 */
        /* <DEDUP_REMOVED lines=11> */
.L_x_30:
[----:B------:R-:W-:Y:S05]  /*0720*/  BSYNC.RECONVERGENT B4 ;  /* 0x0000000000047941 */ /* 0x000fea0003800200 */
.L_x_29:
        /* <DEDUP_REMOVED lines=14> */
.L_x_32:
[----:B------:R-:W-:Y:S05]  /*0810*/  BSYNC.RECONVERGENT B4 ;  /* 0x0000000000047941 */ /* 0x000fea0003800200 */
.L_x_31:
[----:B------:R-:W2:Y:S04]  /*0820*/  LDG.E R12, desc[UR6][R14.64+-0x18] ;  /* 0xffffe8060e0c7981 */ /* 0x000ea8000c1e1900 */
[----:B------:R-:W3:Y:S04]  /*0830*/  LDG.E R11, desc[UR6][R14.64+-0x1c] ;  /* 0xffffe4060e0b7981 */ /* 0x000ee8000c1e1900 */
[----:B------:R-:W4:Y:S01]  /*0840*/  LDG.E R13, desc[UR6][R14.64+-0x14] ;  /* 0xffffec060e0d7981 */ /* 0x000f22000c1e1900 */
[----:B------:R-:W-:Y:S01]  /*0850*/  BSSY.RECONVERGENT B0, `(.L_x_33) ;  /* 0x0000016000007945 */ /* 0x000fe20003800200 */
[----:B------:R-:W-:Y:S01]  /*0860*/  FADD R18, R0, R18 ;  /* 0x0000001200127221 */ /* 0x000fe20000000000 */
[----:B--2---:R-:W-:Y:S01]  /*0870*/  FADD R23, -R7, R12 ;  /* 0x0000000c07177221 */ /* 0x004fe20000000100 */
        /* <DEDUP_REMOVED lines=15> */
.L_x_34:
[----:B------:R-:W-:Y:S01]  /*0970*/  FMUL.FTZ R13, R22, R17 ;  /* 0x00000011160d7220 */ /* 0x000fe20000410000 */
[----:B------:R-:W-:-:S03]  /*0980*/  FMUL.FTZ R0, R17, 0.5 ;  /* 0x3f00000011007820 */ /* 0x000fc60000410000 */
[----:B------:R-:W-:-:S04]  /*0990*/  FFMA R28, -R13, R13, R22 ;  /* 0x0000000d0d1c7223 */ /* 0x000fc80000000116 */
[----:B------:R-:W-:-:S07]  /*09a0*/  FFMA R28, R28, R0, R13 ;  /* 0x000000001c1c7223 */ /* 0x000fce000000000d */
.L_x_35:
[----:B------:R-:W-:Y:S05]  /*09b0*/  BSYNC.RECONVERGENT B0 ;  /* 0x0000000000007941 */ /* 0x000fea0003800200 */
.L_x_33:
        /* <DEDUP_REMOVED lines=15> */
.L_x_37:
[----:B------:R-:W-:Y:S05]  /*0ab0*/  BSYNC.RECONVERGENT B4 ;  /* 0x0000000000047941 */ /* 0x000fea0003800200 */
.L_x_36:
        /* <DEDUP_REMOVED lines=14> */
.L_x_39:
[----:B------:R-:W-:Y:S05]  /*0ba0*/  BSYNC.RECONVERGENT B4 ;  /* 0x0000000000047941 */ /* 0x000fea0003800200 */
.L_x_38:
        /* <DEDUP_REMOVED lines=15> */
.L_x_41:
[----:B------:R-:W-:Y:S05]  /*0ca0*/  BSYNC.RECONVERGENT B4 ;  /* 0x0000000000047941 */ /* 0x000fea0003800200 */
.L_x_40:
        /* <DEDUP_REMOVED lines=14> */
.L_x_43:
[----:B------:R-:W-:Y:S05]  /*0d90*/  BSYNC.RECONVERGENT B4 ;  /* 0x0000000000047941 */ /* 0x000fea0003800200 */
.L_x_42:
        /* <DEDUP_REMOVED lines=21> */
.L_x_45:
[----:B------:R-:W-:Y:S01]  /*0ef0*/  FMUL.FTZ R13, R22, R17 ;  /* 0x00000011160d7220 */ /* 0x000fe20000410000 */
[----:B------:R-:W-:-:S03]  /*0f00*/  FMUL.FTZ R0, R17, 0.5 ;  /* 0x3f00000011007820 */ /* 0x000fc60000410000 */
[----:B------:R-:W-:-:S04]  /*0f10*/  FFMA R28, -R13, R13, R22 ;  /* 0x0000000d0d1c7223 */ /* 0x000fc80000000116 */
[----:B------:R-:W-:-:S07]  /*0f20*/  FFMA R28, R28, R0, R13 ;  /* 0x000000001c1c7223 */ /* 0x000fce000000000d */
.L_x_46:
[----:B------:R-:W-:Y:S05]  /*0f30*/  BSYNC.RECONVERGENT B0 ;  /* 0x0000000000007941 */ /* 0x000fea0003800200 */
.L_x_44:
        /* <DEDUP_REMOVED lines=15> */
.L_x_48:
[----:B------:R-:W-:Y:S05]  /*1030*/  BSYNC.RECONVERGENT B4 ;  /* 0x0000000000047941 */ /* 0x000fea0003800200 */
.L_x_47:
        /* <DEDUP_REMOVED lines=14> */
.L_x_50:
[----:B------:R-:W-:Y:S05]  /*1120*/  BSYNC.RECONVERGENT B4 ;  /* 0x0000000000047941 */ /* 0x000fea0003800200 */
.L_x_49:
        /* <DEDUP_REMOVED lines=15> */
.L_x_52:
[----:B------:R-:W-:Y:S05]  /*1220*/  BSYNC.RECONVERGENT B4 ;  /* 0x0000000000047941 */ /* 0x000fea0003800200 */
.L_x_51:
        /* <DEDUP_REMOVED lines=14> */
.L_x_54:
[----:B------:R-:W-:Y:S05]  /*1310*/  BSYNC.RECONVERGENT B4 ;  /* 0x0000000000047941 */ /* 0x000fea0003800200 */
.L_x_53:
        /* <DEDUP_REMOVED lines=21> */
.L_x_56:
[----:B------:R-:W-:Y:S01]  /*1470*/  FMUL.FTZ R13, R22, R17 ;  /* 0x00000011160d7220 */ /* 0x000fe20000410000 */
[----:B------:R-:W-:-:S03]  /*1480*/  FMUL.FTZ R0, R17, 0.5 ;  /* 0x3f00000011007820 */ /* 0x000fc60000410000 */
[----:B------:R-:W-:-:S04]  /*1490*/  FFMA R28, -R13, R13, R22 ;  /* 0x0000000d0d1c7223 */ /* 0x000fc80000000116 */
[----:B------:R-:W-:-:S07]  /*14a0*/  FFMA R28, R28, R0, R13 ;  /* 0x000000001c1c7223 */ /* 0x000fce000000000d */
.L_x_57:
[----:B------:R-:W-:Y:S05]  /*14b0*/  BSYNC.RECONVERGENT B0 ;  /* 0x0000000000007941 */ /* 0x000fea0003800200 */
.L_x_55:
        /* <DEDUP_REMOVED lines=15> */
.L_x_59:
[----:B------:R-:W-:Y:S05]  /*15b0*/  BSYNC.RECONVERGENT B4 ;  /* 0x0000000000047941 */ /* 0x000fea0003800200 */
.L_x_58:
        /* <DEDUP_REMOVED lines=14> */
.L_x_61:
[----:B------:R-:W-:Y:S05]  /*16a0*/  BSYNC.RECONVERGENT B4 ;  /* 0x0000000000047941 */ /* 0x000fea0003800200 */
.L_x_60:
        /* <DEDUP_REMOVED lines=15> */
.L_x_63:
[----:B------:R-:W-:Y:S05]  /*17a0*/  BSYNC.RECONVERGENT B4 ;  /* 0x0000000000047941 */ /* 0x000fea0003800200 */
.L_x_62:
        /* <DEDUP_REMOVED lines=14> */
.L_x_65:
[----:B------:R-:W-:Y:S05]  /*1890*/  BSYNC.RECONVERGENT B4 ;  /* 0x0000000000047941 */ /* 0x000fea0003800200 */
.L_x_64:
[----:B------:R-:W-:Y:S01]  /*18a0*/  IADD3 R14, P0, PT, R14, 0x70, RZ ;  /* 0x000000700e0e7810 */ /* 0x000fe20007f1e0ff */
[----:B------:R-:W-:-:S03]  /*18b0*/  FADD R18, R18, R0 ;  /* 0x0000000012127221 */ /* 0x000fc60000000000 */
[----:B------:R-:W-:Y:S01]  /*18c0*/  IADD3.X R15, PT, PT, RZ, R15, RZ, P0, !PT ;  /* 0x0000000fff0f7210 */ /* 0x000fe200007fe4ff */
[----:B------:R-:W-:Y:S08]  /*18d0*/  @P2 BRA `(.L_x_66) ;  /* 0xffffffe8006c2947 */ /* 0x000ff0000383ffff */
.L_x_21:
[----:B------:R-:W-:Y:S05]  /*18e0*/  BSYNC.RECONVERGENT B3 ;  /* 0x0000000000037941 */ /* 0x000fea0003800200 */
.L_x_20:
[----:B------:R-:W-:-:S13]  /*18f0*/  ISETP.NE.AND P0, PT, R4, RZ, PT ;  /* 0x000000ff0400720c */ /* 0x000fda0003f05270 */
[----:B------:R-:W-:Y:S05]  /*1900*/  @!P0 BRA `(.L_x_19) ;  /* 0x0000001000508947 */ /* 0x000fea0003800000 */
[----:B------:R-:W-:Y:S01]  /*1910*/  ISETP.NE.AND P0, PT, R4, 0x1, PT ;  /* 0x000000010400780c */ /* 0x000fe20003f05270 */
[----:B------:R-:W-:-:S12]  /*1920*/  BSSY.RECONVERGENT B3, `(.L_x_67) ;  /* 0x00000b5000037945 */ /* 0x000fd80003800200 */
[----:B------:R-:W-:Y:S05]  /*1930*/  @!P0 BRA `(.L_x_68) ;  /* 0x0000000800cc8947 */ /* 0x000fea0003800000 */
[----:B------:R-:W0:Y:S02]  /*1940*/  LDC.64 R24, c[0x0][0x380] ;  /* 0x0000e000ff187b82 */ /* 0x000e240000000a00 */
[----:B0-----:R-:W-:-:S05]  /*1950*/  IMAD.WIDE.U32 R24, R3, 0x1c, R24 ;  /* 0x0000001c03187825 */ /* 0x001fca00078e0018 */
[----:B------:R-:W2:Y:S04]  /*1960*/  LDG.E R4, desc[UR6][R24.64+0x4] ;  /* 0x0000040618047981 */ /* 0x000ea8000c1e1900 */
[----:B------:R-:W3:Y:S04]  /*1970*/  LDG.E R13, desc[UR6][R24.64] ;  /* 0x00000006180d7981 */ /* 0x000ee8000c1e1900 */
[----:B------:R-:W4:Y:S01]  /*1980*/  LDG.E R15, desc[UR6][R24.64+0x8] ;  /* 0x00000806180f7981 */ /* 0x000f22000c1e1900 */
[----:B------:R-:W-:Y:S01]  /*1990*/  BSSY.RECONVERGENT B0, `(.L_x_69) ;  /* 0x0000015000007945 */ /* 0x000fe20003800200 */
        /* <DEDUP_REMOVED lines=16> */
.L_x_70:
[----:B------:R-:W-:Y:S01]  /*1aa0*/  FMUL.FTZ R15, R22, R13 ;  /* 0x0000000d160f7220 */ /* 0x000fe20000410000 */
[----:B------:R-:W-:-:S03]  /*1ab0*/  FMUL.FTZ R12, R13, 0.5 ;  /* 0x3f0000000d0c7820 */ /* 0x000fc60000410000 */
[----:B------:R-:W-:-:S04]  /*1ac0*/  FFMA R0, -R15, R15, R22 ;  /* 0x0000000f0f007223 */ /* 0x000fc80000000116 */
[----:B------:R-:W-:-:S07]  /*1ad0*/  FFMA R15, R0, R12, R15 ;  /* 0x0000000c000f7223 */ /* 0x000fce000000000f */
.L_x_71:
[----:B------:R-:W-:Y:S05]  /*1ae0*/  BSYNC.RECONVERGENT B0 ;  /* 0x0000000000007941 */ /* 0x000fea0003800200 */
.L_x_69:
        /* <DEDUP_REMOVED lines=15> */
.L_x_73:
[----:B------:R-:W-:Y:S05]  /*1be0*/  BSYNC.RECONVERGENT B4 ;  /* 0x0000000000047941 */ /* 0x000fea0003800200 */
.L_x_72:
        /* <DEDUP_REMOVED lines=14> */
.L_x_75:
[----:B------:R-:W-:Y:S05]  /*1cd0*/  BSYNC.RECONVERGENT B4 ;  /* 0x0000000000047941 */ /* 0x000fea0003800200 */
.L_x_74:
        /* <DEDUP_REMOVED lines=15> */
.L_x_77:
[----:B------:R-:W-:Y:S05]  /*1dd0*/  BSYNC.RECONVERGENT B4 ;  /* 0x0000000000047941 */ /* 0x000fea0003800200 */
.L_x_76:
        /* <DEDUP_REMOVED lines=14> */
.L_x_79:
[----:B------:R-:W-:Y:S05]  /*1ec0*/  BSYNC.RECONVERGENT B4 ;  /* 0x0000000000047941 */ /* 0x000fea0003800200 */
.L_x_78:
        /* <DEDUP_REMOVED lines=21> */
.L_x_81:
[----:B------:R-:W-:Y:S01]  /*2020*/  FMUL.FTZ R15, R22, R13 ;  /* 0x0000000d160f7220 */ /* 0x000fe20000410000 */
[----:B------:R-:W-:-:S03]  /*2030*/  FMUL.FTZ R12, R13, 0.5 ;  /* 0x3f0000000d0c7820 */ /* 0x000fc60000410000 */
[----:B------:R-:W-:-:S04]  /*2040*/  FFMA R0, -R15, R15, R22 ;  /* 0x0000000f0f007223 */ /* 0x000fc80000000116 */
[----:B------:R-:W-:-:S07]  /*2050*/  FFMA R15, R0, R12, R15 ;  /* 0x0000000c000f7223 */ /* 0x000fce000000000f */
.L_x_82:
[----:B------:R-:W-:Y:S05]  /*2060*/  BSYNC.RECONVERGENT B0 ;  /* 0x0000000000007941 */ /* 0x000fea0003800200 */
.L_x_80:
        /* <DEDUP_REMOVED lines=15> */
.L_x_84:
[----:B------:R-:W-:Y:S05]  /*2160*/  BSYNC.RECONVERGENT B4 ;  /* 0x0000000000047941 */ /* 0x000fea0003800200 */
.L_x_83:
        /* <DEDUP_REMOVED lines=14> */
.L_x_86:
[----:B------:R-:W-:Y:S05]  /*2250*/  BSYNC.RECONVERGENT B4 ;  /* 0x0000000000047941 */ /* 0x000fea0003800200 */
.L_x_85:
        /* <DEDUP_REMOVED lines=15> */
.L_x_88:
[----:B------:R-:W-:Y:S05]  /*2350*/  BSYNC.RECONVERGENT B4 ;  /* 0x0000000000047941 */ /* 0x000fea0003800200 */
.L_x_87:
        /* <DEDUP_REMOVED lines=14> */
.L_x_90:
[----:B------:R-:W-:Y:S05]  /*2440*/  BSYNC.RECONVERGENT B4 ;  /* 0x0000000000047941 */ /* 0x000fea0003800200 */
.L_x_89:
[----:B------:R-:W-:Y:S01]  /*2450*/  FADD R18, R18, R0 ;  /* 0x0000000012127221 */ /* 0x000fe20000000000 */
[----:B------:R-:W-:-:S07]  /*2460*/  IADD3 R3, PT, PT, R3, 0x2, RZ ;  /* 0x0000000203037810 */ /* 0x000fce0007ffe0ff */
.L_x_68:
[----:B------:R-:W-:Y:S05]  /*2470*/  BSYNC.RECONVERGENT B3 ;  /* 0x0000000000037941 */ /* 0x000fea0003800200 */
.L_x_67:
[----:B------:R-:W-:-:S04]  /*2480*/  LOP3.LUT R0, R9, 0x1, RZ, 0xc0, !PT ;  /* 0x0000000109007812 */ /* 0x000fc800078ec0ff */
[----:B------:R-:W-:-:S13]  /*2490*/  ISETP.NE.U32.AND P0, PT, R0, 0x1, PT ;  /* 0x000000010000780c */ /* 0x000fda0003f05070 */
[----:B------:R-:W-:Y:S05]  /*24a0*/  @P0 BRA `(.L_x_19) ;  /* 0x0000000400680947 */ /* 0x000fea0003800000 */
        /* <DEDUP_REMOVED lines=22> */
.L_x_92:
[----:B------:R-:W-:Y:S01]  /*2610*/  FMUL.FTZ R3, R4, R13 ;  /* 0x0000000d04037220 */ /* 0x000fe20000410000 */
[----:B------:R-:W-:-:S03]  /*2620*/  FMUL.FTZ R0, R13, 0.5 ;  /* 0x3f0000000d007820 */ /* 0x000fc60000410000 */
[----:B------:R-:W-:-:S04]  /*2630*/  FFMA R2, -R3, R3, R4 ;  /* 0x0000000303027223 */ /* 0x000fc80000000104 */
[----:B------:R-:W-:-:S07]  /*2640*/  FFMA R2, R2, R0, R3 ;  /* 0x0000000002027223 */ /* 0x000fce0000000003 */
.L_x_93:
[----:B------:R-:W-:Y:S05]  /*2650*/  BSYNC.RECONVERGENT B0 ;  /* 0x0000000000007941 */ /* 0x000fea0003800200 */
.L_x_91:
        /* <DEDUP_REMOVED lines=15> */
.L_x_95:
[----:B------:R-:W-:Y:S05]  /*2750*/  BSYNC.RECONVERGENT B3 ;  /* 0x0000000000037941 */ /* 0x000fea0003800200 */
.L_x_94:
        /* <DEDUP_REMOVED lines=14> */
.L_x_97:
[----:B------:R-:W-:Y:S05]  /*2840*/  BSYNC.RECONVERGENT B3 ;  /* 0x0000000000037941 */ /* 0x000fea0003800200 */
.L_x_96:
        /* <DEDUP_REMOVED lines=15> */
.L_x_99:
[----:B------:R-:W-:Y:S05]  /*2940*/  BSYNC.RECONVERGENT B3 ;  /* 0x0000000000037941 */ /* 0x000fea0003800200 */
.L_x_98:
        /* <DEDUP_REMOVED lines=14> */
.L_x_101:
[----:B------:R-:W-:Y:S05]  /*2a30*/  BSYNC.RECONVERGENT B3 ;  /* 0x0000000000037941 */ /* 0x000fea0003800200 */
.L_x_100:
[----:B------:R-:W-:-:S07]  /*2a40*/  FADD R18, R18, R0 ;  /* 0x0000000012127221 */ /* 0x000fce0000000000 */
.L_x_19:
[----:B0-----:R-:W-:Y:S05]  /*2a50*/  BSYNC.RECONVERGENT B2 ;  /* 0x0000000000027941 */ /* 0x001fea0003800200 */
.L_x_18:
[----:B------:R-:W0:Y:S01]  /*2a60*/  LDCU UR4, c[0x0][0x3a0] ;  /* 0x00007400ff0477ac */ /* 0x000e220008000800 */
[----:B------:R-:W-:Y:S01]  /*2a70*/  BSSY.RECONVERGENT B2, `(.L_x_102) ;  /* 0x0000068000027945 */ /* 0x000fe20003800200 */
[----:B0-----:R-:W-:-:S13]  /*2a80*/  ISETP.GE.AND P0, PT, R9, UR4, PT ;  /* 0x0000000409007c0c */ /* 0x001fda000bf06270 */
[----:B------:R-:W-:Y:S05]  /*2a90*/  @P0 BRA `(.L_x_103) ;  /* 0x0000000400940947 */ /* 0x000fea0003800000 */
[----:B------:R-:W-:Y:S01]  /*2aa0*/  ISETP.NE.AND P0, PT, R10, R9, PT ;  /* 0x000000090a00720c */ /* 0x000fe20003f05270 */
[----:B------:R-:W-:-:S12]  /*2ab0*/  BSSY.RECONVERGENT B3, `(.L_x_104) ;  /* 0x0000062000037945 */ /* 0x000fd80003800200 */
[----:B------:R-:W-:Y:S05]  /*2ac0*/  @!P0 BRA `(.L_x_105) ;  /* 0x0000000400808947 */ /* 0x000fea0003800000 */
[----:B------:R-:W0:Y:S02]  /*2ad0*/  LDC.64 R22, c[0x0][0x380] ;  /* 0x0000e000ff167b82 */ /* 0x000e240000000a00 */
[----:B0-----:R-:W-:-:S04]  /*2ae0*/  IMAD.WIDE.U32 R14, R9, 0x1c, R22 ;  /* 0x0000001c090e7825 */ /* 0x001fc800078e0016 */
[----:B------:R-:W-:Y:S01]  /*2af0*/  IMAD.WIDE R22, R10, 0x1c, R22 ;  /* 0x0000001c0a167825 */ /* 0x000fe200078e0216 */
[----:B------:R-:W2:Y:S04]  /*2b00*/  LDG.E R3, desc[UR6][R14.64+0x4] ;  /* 0x000004060e037981 */ /* 0x000ea8000c1e1900 */
[----:B------:R-:W2:Y:S04]  /*2b10*/  LDG.E R0, desc[UR6][R22.64+0x4] ;  /* 0x0000040616007981 */ /* 0x000ea8000c1e1900 */
[----:B------:R-:W3:Y:S04]  /*2b20*/  LDG.E R4, desc[UR6][R14.64] ;  /* 0x000000060e047981 */ /* 0x000ee8000c1e1900 */
[----:B------:R-:W3:Y:S04]  /*2b30*/  LDG.E R5, desc[UR6][R22.64] ;  /* 0x0000000616057981 */ /* 0x000ee8000c1e1900 */
[----:B------:R-:W4:Y:S04]  /*2b40*/  LDG.E R2, desc[UR6][R14.64+0x8] ;  /* 0x000008060e027981 */ /* 0x000f28000c1e1900 */
[----:B-----5:R-:W4:Y:S01]  /*2b50*/  LDG.E R7, desc[UR6][R22.64+0x8] ;  /* 0x0000080616077981 */ /* 0x020f22000c1e1900 */
[----:B------:R-:W-:Y:S01]  /*2b60*/  BSSY.RECONVERGENT B0, `(.L_x_106) ;  /* 0x0000015000007945 */ /* 0x000fe20003800200 */
[----:B--2---:R-:W-:Y:S01]  /*2b70*/  FADD R3, R3, -R0 ;  /* 0x8000000003037221 */ /* 0x004fe20000000000 */
[----:B---3--:R-:W-:-:S03]  /*2b80*/  FADD R4, R4, -R5 ;  /* 0x8000000504047221 */ /* 0x008fc60000000000 */
[----:B------:R-:W-:-:S04]  /*2b90*/  FMUL R5, R3, R3 ;  /* 0x0000000303057220 */ /* 0x000fc80000400000 */
[----:B------:R-:W-:Y:S01]  /*2ba0*/  FFMA R5, R4, R4, R5 ;  /* 0x0000000404057223 */ /* 0x000fe20000000005 */
[----:B----4-:R-:W-:-:S04]  /*2bb0*/  FADD R2, R2, -R7 ;  /* 0x8000000702027221 */ /* 0x010fc80000000000 */
        /* <DEDUP_REMOVED lines=11> */
.L_x_107:
[----:B------:R-:W-:Y:S01]  /*2c70*/  FMUL.FTZ R5, R8, R7 ;  /* 0x0000000708057220 */ /* 0x000fe20000410000 */
[----:B------:R-:W-:-:S03]  /*2c80*/  FMUL.FTZ R0, R7, 0.5 ;  /* 0x3f00000007007820 */ /* 0x000fc60000410000 */
[----:B------:R-:W-:-:S04]  /*2c90*/  FFMA R6, -R5, R5, R8 ;  /* 0x0000000505067223 */ /* 0x000fc80000000108 */
[----:B------:R-:W-:-:S07]  /*2ca0*/  FFMA R6, R6, R0, R5 ;  /* 0x0000000006067223 */ /* 0x000fce0000000005 */
.L_x_108:
[----:B------:R-:W-:Y:S05]  /*2cb0*/  BSYNC.RECONVERGENT B0 ;  /* 0x0000000000007941 */ /* 0x000fea0003800200 */
.L_x_106:
[----:B------:R-:W2:Y:S04]  /*2cc0*/  LDG.E R22, desc[UR6][R22.64+0x18] ;  /* 0x0000180616167981 */ /* 0x000ea8000c1e1900 */
[----:B------:R-:W3:Y:S01]  /*2cd0*/  LDG.E R14, desc[UR6][R14.64+0x18] ;  /* 0x000018060e0e7981 */ /* 0x000ee2000c1e1900 */
[----:B------:R-:W0:Y:S01]  /*2ce0*/  MUFU.RCP R5, R8 ;  /* 0x0000000800057308 */ /* 0x000e220000001000 */
[----:B------:R-:W-:Y:S01]  /*2cf0*/  BSSY.RECONVERGENT B4, `(.L_x_109) ;  /* 0x000000e000047945 */ /* 0x000fe20003800200 */
[----:B0-----:R-:W-:-:S04]  /*2d00*/  FFMA R0, -R8, R5, 1 ;  /* 0x3f80000008007423 */ /* 0x001fc80000000105 */
[----:B------:R-:W-:Y:S01]  /*2d10*/  FFMA R0, R5, R0, R5 ;  /* 0x0000000005007223 */ /* 0x000fe20000000005 */
[----:B--2---:R-:W-:-:S04]  /*2d20*/  FMUL R21, R22, 6.6743000015634379452e-11 ;  /* 0x2e92c4f816157820 */ /* 0x004fc80000400000 */
[----:B---3--:R-:W-:-:S04]  /*2d30*/  FMUL R21, R21, R14 ;  /* 0x0000000e15157220 */ /* 0x008fc80000400000 */
        /* <DEDUP_REMOVED lines=9> */
.L_x_110:
[----:B------:R-:W-:Y:S05]  /*2dd0*/  BSYNC.RECONVERGENT B4 ;  /* 0x0000000000047941 */ /* 0x000fea0003800200 */
.L_x_109:
        /* <DEDUP_REMOVED lines=14> */
.L_x_112:
[----:B------:R-:W-:Y:S05]  /*2ec0*/  BSYNC.RECONVERGENT B4 ;  /* 0x0000000000047941 */ /* 0x000fea0003800200 */
.L_x_111:
        /* <DEDUP_REMOVED lines=15> */
.L_x_114:
[----:B------:R-:W-:Y:S05]  /*2fc0*/  BSYNC.RECONVERGENT B4 ;  /* 0x0000000000047941 */ /* 0x000fea0003800200 */
.L_x_113:
        /* <DEDUP_REMOVED lines=14> */
.L_x_116:
[----:B------:R-:W-:Y:S05]  /*30b0*/  BSYNC.RECONVERGENT B4 ;  /* 0x0000000000047941 */ /* 0x000fea0003800200 */
.L_x_115:
[----:B------:R-:W-:-:S07]  /*30c0*/  FADD R18, R18, R0 ;  /* 0x0000000012127221 */ /* 0x000fce0000000000 */
.L_x_105:
[----:B------:R-:W-:Y:S05]  /*30d0*/  BSYNC.RECONVERGENT B3 ;  /* 0x0000000000037941 */ /* 0x000fea0003800200 */
.L_x_104:
[----:B------:R-:W-:-:S07]  /*30e0*/  IADD3 R9, PT, PT, R9, 0x1, RZ ;  /* 0x0000000109097810 */ /* 0x000fce0007ffe0ff */
.L_x_103:
[----:B------:R-:W-:Y:S05]  /*30f0*/  BSYNC.RECONVERGENT B2 ;  /* 0x0000000000027941 */ /* 0x000fea0003800200 */
.L_x_102:
[----:B------:R-:W0:Y:S01]  /*3100*/  LDCU UR4, c[0x0][0x3a0] ;  /* 0x00007400ff0477ac */ /* 0x000e220008000800 */
[----:B------:R-:W-:Y:S01]  /*3110*/  BSSY.RECONVERGENT B2, `(.L_x_117) ;  /* 0x0000292000027945 */ /* 0x000fe20003800200 */
[----:B0-----:R-:W-:-:S13]  /*3120*/  ISETP.GE.AND P0, PT, R9, UR4, PT ;  /* 0x0000000409007c0c */ /* 0x001fda000bf06270 */
[----:B------:R-:W-:Y:S05]  /*3130*/  @P0 BRA `(.L_x_118) ;  /* 0x00000028003c0947 */ /* 0x000fea0003800000 */
[----:B------:R-:W0:Y:S02]  /*3140*/  LDC.64 R12, c[0x0][0x380] ;  /* 0x0000e000ff0c7b82 */ /* 0x000e240000000a00 */
[----:B0-----:R-:W-:-:S05]  /*3150*/  IMAD.WIDE R14, R10, 0x1c, R12 ;  /* 0x0000001c0a0e7825 */ /* 0x001fca00078e020c */
[----:B------:R-:W2:Y:S04]  /*3160*/  LDG.E R3, desc[UR6][R14.64+0x18] ;  /* 0x000018060e037981 */ /* 0x000ea8000c1e1900 */
[----:B-----5:R0:W5:Y:S04]  /*3170*/  LDG.E R8, desc[UR6][R14.64] ;  /* 0x000000060e087981 */ /* 0x020168000c1e1900 */
[----:B------:R0:W5:Y:S04]  /*3180*/  LDG.E R7, desc[UR6][R14.64+0x4] ;  /* 0x000004060e077981 */ /* 0x000168000c1e1900 */
[----:B------:R0:W5:Y:S01]  /*3190*/  LDG.E R6, desc[UR6][R14.64+0x8] ;  /* 0x000008060e067981 */ /* 0x000162000c1e1900 */
[C---:B------:R-:W-:Y:S01]  /*31a0*/  IADD3 R0, PT, PT, R9.reuse, -UR4, RZ ;  /* 0x8000000409007c10 */ /* 0x040fe2000fffe0ff */
[----:B------:R-:W-:Y:S01]  /*31b0*/  BSSY.RECONVERGENT B3, `(.L_x_119) ;  /* 0x0000171000037945 */ /* 0x000fe20003800200 */
[----:B------:R-:W-:-:S02]  /*31c0*/  IADD3 R5, PT, PT, -R9, UR4, RZ ;  /* 0x0000000409057c10 */ /* 0x000fc4000fffe1ff */
[----:B------:R-:W-:Y:S02]  /*31d0*/  ISETP.GT.U32.AND P0, PT, R0, -0x4, PT ;  /* 0xfffffffc0000780c */ /* 0x000fe40003f04070 */
[----:B------:R-:W-:Y:S01]  /*31e0*/  LOP3.LUT R4, R5, 0x3, RZ, 0xc0, !PT ;  /* 0x0000000305047812 */ /* 0x000fe200078ec0ff */
[----:B--2---:R-:W-:-:S10]  /*31f0*/  FMUL R3, R3, 6.6743000015634379452e-11 ;  /* 0x2e92c4f803037820 */ /* 0x004fd40000400000 */
[----:B0-----:R-:W-:Y:S05]  /*3200*/  @P0 BRA `(.L_x_120) ;  /* 0x0000001400ac0947 */ /* 0x001fea0003800000 */
[----:B------:R-:W-:Y:S01]  /*3210*/  IMAD.WIDE.U32 R12, R9, 0x1c, R12 ;  /* 0x0000001c090c7825 */ /* 0x000fe200078e000c */
[----:B------:R-:W-:Y:S02]  /*3220*/  LOP3.LUT R2, R5, 0xfffffffc, RZ, 0xc0, !PT ;  /* 0xfffffffc05027812 */ /* 0x000fe400078ec0ff */
[----:B------:R-:W-:Y:S02]  /*3230*/  IADD3 R14, P0, PT, R12, 0x38, RZ ;  /* 0x000000380c0e7810 */ /* 0x000fe40007f1e0ff */
[----:B------:R-:W-:Y:S02]  /*3240*/  IADD3 R2, PT, PT, -R2, RZ, RZ ;  /* 0x000000ff02027210 */ /* 0x000fe40007ffe1ff */
[----:B------:R-:W-:-:S09]  /*3250*/  IADD3.X R15, PT, PT, RZ, R13, RZ, P0, !PT ;  /* 0x0000000dff0f7210 */ /* 0x000fd200007fe4ff */
.L_x_165:
        /* <DEDUP_REMOVED lines=22> */
.L_x_122:
[----:B------:R-:W-:Y:S01]  /*33c0*/  FMUL.FTZ R13, R22, R17 ;  /* 0x00000011160d7220 */ /* 0x000fe20000410000 */
[----:B------:R-:W-:-:S03]  /*33d0*/  FMUL.FTZ R0, R17, 0.5 ;  /* 0x3f00000011007820 */ /* 0x000fc60000410000 */
[----:B------:R-:W-:-:S04]  /*33e0*/  FFMA R28, -R13, R13, R22 ;  /* 0x0000000d0d1c7223 */ /* 0x000fc80000000116 */
[----:B------:R-:W-:-:S07]  /*33f0*/  FFMA R28, R28, R0, R13 ;  /* 0x000000001c1c7223 */ /* 0x000fce000000000d */
.L_x_123:
[----:B------:R-:W-:Y:S05]  /*3400*/  BSYNC.RECONVERGENT B0 ;  /* 0x0000000000007941 */ /* 0x000fea0003800200 */
.L_x_121:
        /* <DEDUP_REMOVED lines=15> */
.L_x_125:
[----:B------:R-:W-:Y:S05]  /*3500*/  BSYNC.RECONVERGENT B4 ;  /* 0x0000000000047941 */ /* 0x000fea0003800200 */
.L_x_124:
        /* <DEDUP_REMOVED lines=14> */
.L_x_127:
[----:B------:R-:W-:Y:S05]  /*35f0*/  BSYNC.RECONVERGENT B4 ;  /* 0x0000000000047941 */ /* 0x000fea0003800200 */
.L_x_126:
        /* <DEDUP_REMOVED lines=15> */
.L_x_129:
[----:B------:R-:W-:Y:S05]  /*36f0*/  BSYNC.RECONVERGENT B4 ;  /* 0x0000000000047941 */ /* 0x000fea0003800200 */
.L_x_128:
        /* <DEDUP_REMOVED lines=14> */
.L_x_131:
[----:B------:R-:W-:Y:S05]  /*37e0*/  BSYNC.RECONVERGENT B4 ;  /* 0x0000000000047941 */ /* 0x000fea0003800200 */
.L_x_130:
        /* <DEDUP_REMOVED lines=21> */
.L_x_133:
[----:B------:R-:W-:Y:S01]  /*3940*/  FMUL.FTZ R13, R22, R17 ;  /* 0x00000011160d7220 */ /* 0x000fe20000410000 */
[----:B------:R-:W-:-:S03]  /*3950*/  FMUL.FTZ R0, R17, 0.5 ;  /* 0x3f00000011007820 */ /* 0x000fc60000410000 */
[----:B------:R-:W-:-:S04]  /*3960*/  FFMA R28, -R13, R13, R22 ;  /* 0x0000000d0d1c7223 */ /* 0x000fc80000000116 */
[----:B------:R-:W-:-:S07]  /*3970*/  FFMA R28, R28, R0, R13 ;  /* 0x000000001c1c7223 */ /* 0x000fce000000000d */
.L_x_134:
[----:B------:R-:W-:Y:S05]  /*3980*/  BSYNC.RECONVERGENT B0 ;  /* 0x0000000000007941 */ /* 0x000fea0003800200 */
.L_x_132:
        /* <DEDUP_REMOVED lines=15> */
.L_x_136:
[----:B------:R-:W-:Y:S05]  /*3a80*/  BSYNC.RECONVERGENT B4 ;  /* 0x0000000000047941 */ /* 0x000fea0003800200 */
.L_x_135:
        /* <DEDUP_REMOVED lines=14> */
.L_x_138:
[----:B------:R-:W-:Y:S05]  /*3b70*/  BSYNC.RECONVERGENT B4 ;  /* 0x0000000000047941 */ /* 0x000fea0003800200 */
.L_x_137:
        /* <DEDUP_REMOVED lines=15> */
.L_x_140:
[----:B------:R-:W-:Y:S05]  /*3c70*/  BSYNC.RECONVERGENT B4 ;  /* 0x0000000000047941 */ /* 0x000fea0003800200 */
.L_x_139:
        /* <DEDUP_REMOVED lines=14> */
.L_x_142:
[----:B------:R-:W-:Y:S05]  /*3d60*/  BSYNC.RECONVERGENT B4 ;  /* 0x0000000000047941 */ /* 0x000fea0003800200 */
.L_x_141:
        /* <DEDUP_REMOVED lines=21> */
.L_x_144:
[----:B------:R-:W-:Y:S01]  /*3ec0*/  FMUL.FTZ R13, R22, R17 ;  /* 0x00000011160d7220 */ /* 0x000fe20000410000 */
[----:B------:R-:W-:-:S03]  /*3ed0*/  FMUL.FTZ R0, R17, 0.5 ;  /* 0x3f00000011007820 */ /* 0x000fc60000410000 */
[----:B------:R-:W-:-:S04]  /*3ee0*/  FFMA R28, -R13, R13, R22 ;  /* 0x0000000d0d1c7223 */ /* 0x000fc80000000116 */
[----:B------:R-:W-:-:S07]  /*3ef0*/  FFMA R28, R28, R0, R13 ;  /* 0x000000001c1c7223 */ /* 0x000fce000000000d */
.L_x_145:
[----:B------:R-:W-:Y:S05]  /*3f00*/  BSYNC.RECONVERGENT B0 ;  /* 0x0000000000007941 */ /* 0x000fea0003800200 */
.L_x_143:
        /* <DEDUP_REMOVED lines=15> */
.L_x_147:
[----:B------:R-:W-:Y:S05]  /*4000*/  BSYNC.RECONVERGENT B4 ;  /* 0x0000000000047941 */ /* 0x000fea0003800200 */
.L_x_146:
        /* <DEDUP_REMOVED lines=14> */
.L_x_149:
[----:B------:R-:W-:Y:S05]  /*40f0*/  BSYNC.RECONVERGENT B4 ;  /* 0x0000000000047941 */ /* 0x000fea0003800200 */
.L_x_148:
        /* <DEDUP_REMOVED lines=15> */
.L_x_151:
[----:B------:R-:W-:Y:S05]  /*41f0*/  BSYNC.RECONVERGENT B4 ;  /* 0x0000000000047941 */ /* 0x000fea0003800200 */
.L_x_150:
        /* <DEDUP_REMOVED lines=14> */
.L_x_153:
[----:B------:R-:W-:Y:S05]  /*42e0*/  BSYNC.RECONVERGENT B4 ;  /* 0x0000000000047941 */ /* 0x000fea0003800200 */
.L_x_152:
        /* <DEDUP_REMOVED lines=21> */
.L_x_155:
[----:B------:R-:W-:Y:S01]  /*4440*/  FMUL.FTZ R13, R22, R17 ;  /* 0x00000011160d7220 */ /* 0x000fe20000410000 */
[----:B------:R-:W-:-:S03]  /*4450*/  FMUL.FTZ R0, R17, 0.5 ;  /* 0x3f00000011007820 */ /* 0x000fc60000410000 */
[----:B------:R-:W-:-:S04]  /*4460*/  FFMA R28, -R13, R13, R22 ;  /* 0x0000000d0d1c7223 */ /* 0x000fc80000000116 */
[----:B------:R-:W-:-:S07]  /*4470*/  FFMA R28, R28, R0, R13 ;  /* 0x000000001c1c7223 */ /* 0x000fce000000000d */
.L_x_156:
[----:B------:R-:W-:Y:S05]  /*4480*/  BSYNC.RECONVERGENT B0 ;  /* 0x0000000000007941 */ /* 0x000fea0003800200 */
.L_x_154:
        /* <DEDUP_REMOVED lines=15> */
.L_x_158:
[----:B------:R-:W-:Y:S05]  /*4580*/  BSYNC.RECONVERGENT B4 ;  /* 0x0000000000047941 */ /* 0x000fea0003800200 */
.L_x_157:
        /* <DEDUP_REMOVED lines=14> */
.L_x_160:
[----:B------:R-:W-:Y:S05]  /*4670*/  BSYNC.RECONVERGENT B4 ;  /* 0x0000000000047941 */ /* 0x000fea0003800200 */
.L_x_159:
        /* <DEDUP_REMOVED lines=15> */
.L_x_162:
[----:B------:R-:W-:Y:S05]  /*4770*/  BSYNC.RECONVERGENT B4 ;  /* 0x0000000000047941 */ /* 0x000fea0003800200 */
.L_x_161:
        /* <DEDUP_REMOVED lines=14> */
.L_x_164:
[----:B------:R-:W-:Y:S05]  /*4860*/  BSYNC.RECONVERGENT B4 ;  /* 0x0000000000047941 */ /* 0x000fea0003800200 */
.L_x_163:
[----:B------:R-:W-:Y:S01]  /*4870*/  IADD3 R14, P0, PT, R14, 0x70, RZ ;  /* 0x000000700e0e7810 */ /* 0x000fe20007f1e0ff */
[----:B------:R-:W-:Y:S01]  /*4880*/  FADD R18, R18, R0 ;  /* 0x0000000012127221 */ /* 0x000fe20000000000 */
[----:B------:R-:W-:Y:S02]  /*4890*/  IADD3 R9, PT, PT, R9, 0x4, RZ ;  /* 0x0000000409097810 */ /* 0x000fe40007ffe0ff */
[----:B------:R-:W-:Y:S01]  /*48a0*/  IADD3.X R15, PT, PT, RZ, R15, RZ, P0, !PT ;  /* 0x0000000fff0f7210 */ /* 0x000fe200007fe4ff */
[----:B------:R-:W-:Y:S08]  /*48b0*/  @P2 BRA `(.L_x_165) ;  /* 0xffffffe800682947 */ /* 0x000ff0000383ffff */
.L_x_120:
[----:B------:R-:W-:Y:S05]  /*48c0*/  BSYNC.RECONVERGENT B3 ;  /* 0x0000000000037941 */ /* 0x000fea0003800200 */
.L_x_119:
        /* <DEDUP_REMOVED lines=27> */
.L_x_169:
[----:B------:R-:W-:Y:S01]  /*4a80*/  FMUL.FTZ R13, R22, R17 ;  /* 0x00000011160d7220 */ /* 0x000fe20000410000 */
[----:B------:R-:W-:-:S03]  /*4a90*/  FMUL.FTZ R0, R17, 0.5 ;  /* 0x3f00000011007820 */ /* 0x000fc60000410000 */
[----:B------:R-:W-:-:S04]  /*4aa0*/  FFMA R24, -R13, R13, R22 ;  /* 0x0000000d0d187223 */ /* 0x000fc80000000116 */
[----:B------:R-:W-:-:S07]  /*4ab0*/  FFMA R24, R24, R0, R13 ;  /* 0x0000000018187223 */ /* 0x000fce000000000d */
.L_x_170:
[----:B------:R-:W-:Y:S05]  /*4ac0*/  BSYNC.RECONVERGENT B0 ;  /* 0x0000000000007941 */ /* 0x000fea0003800200 */
.L_x_168:
        /* <DEDUP_REMOVED lines=15> */
.L_x_172:
[----:B------:R-:W-:Y:S05]  /*4bc0*/  BSYNC.RECONVERGENT B4 ;  /* 0x0000000000047941 */ /* 0x000fea0003800200 */
.L_x_171:
        /* <DEDUP_REMOVED lines=14> */
.L_x_174:
[----:B------:R-:W-:Y:S05]  /*4cb0*/  BSYNC.RECONVERGENT B4 ;  /* 0x0000000000047941 */ /* 0x000fea0003800200 */
.L_x_173:
        /* <DEDUP_REMOVED lines=15> */
.L_x_176:
[----:B------:R-:W-:Y:S05]  /*4db0*/  BSYNC.RECONVERGENT B4 ;  /* 0x0000000000047941 */ /* 0x000fea0003800200 */
.L_x_175:
        /* <DEDUP_REMOVED lines=14> */
.L_x_178:
[----:B------:R-:W-:Y:S05]  /*4ea0*/  BSYNC.RECONVERGENT B4 ;  /* 0x0000000000047941 */ /* 0x000fea0003800200 */
.L_x_177:
        /* <DEDUP_REMOVED lines=21> */
.L_x_180:
[----:B------:R-:W-:Y:S01]  /*5000*/  FMUL.FTZ R13, R22, R17 ;  /* 0x00000011160d7220 */ /* 0x000fe20000410000 */
[----:B------:R-:W-:-:S03]  /*5010*/  FMUL.FTZ R0, R17, 0.5 ;  /* 0x3f00000011007820 */ /* 0x000fc60000410000 */
[----:B------:R-:W-:-:S04]  /*5020*/  FFMA R24, -R13, R13, R22 ;  /* 0x0000000d0d187223 */ /* 0x000fc80000000116 */
[----:B------:R-:W-:-:S07]  /*5030*/  FFMA R24, R24, R0, R13 ;  /* 0x0000000018187223 */ /* 0x000fce000000000d */
.L_x_181:
[----:B------:R-:W-:Y:S05]  /*5040*/  BSYNC.RECONVERGENT B0 ;  /* 0x0000000000007941 */ /* 0x000fea0003800200 */
.L_x_179:
        /* <DEDUP_REMOVED lines=15> */
.L_x_183:
[----:B------:R-:W-:Y:S05]  /*5140*/  BSYNC.RECONVERGENT B4 ;  /* 0x0000000000047941 */ /* 0x000fea0003800200 */
.L_x_182:
        /* <DEDUP_REMOVED lines=14> */
.L_x_185:
[----:B------:R-:W-:Y:S05]  /*5230*/  BSYNC.RECONVERGENT B4 ;  /* 0x0000000000047941 */ /* 0x000fea0003800200 */
.L_x_184:
        /* <DEDUP_REMOVED lines=15> */
.L_x_187:
[----:B------:R-:W-:Y:S05]  /*5330*/  BSYNC.RECONVERGENT B4 ;  /* 0x0000000000047941 */ /* 0x000fea0003800200 */
.L_x_186:
        /* <DEDUP_REMOVED lines=14> */
.L_x_189:
[----:B------:R-:W-:Y:S05]  /*5420*/  BSYNC.RECONVERGENT B4 ;  /* 0x0000000000047941 */ /* 0x000fea0003800200 */
.L_x_188:
[----:B------:R-:W-:Y:S01]  /*5430*/  FADD R18, R18, R0 ;  /* 0x0000000012127221 */ /* 0x000fe20000000000 */
[----:B------:R-:W-:-:S07]  /*5440*/  IADD3 R9, PT, PT, R9, 0x2, RZ ;  /* 0x0000000209097810 */ /* 0x000fce0007ffe0ff */
.L_x_167:
[----:B------:R-:W-:Y:S05]  /*5450*/  BSYNC.RECONVERGENT B3 ;  /* 0x0000000000037941 */ /* 0x000fea0003800200 */
.L_x_166:
        /* <DEDUP_REMOVED lines=25> */
.L_x_191:
[----:B------:R-:W-:Y:S01]  /*55f0*/  FMUL.FTZ R9, R14, R13 ;  /* 0x0000000d0e097220 */ /* 0x000fe20000410000 */
[----:B------:R-:W-:-:S03]  /*5600*/  FMUL.FTZ R0, R13, 0.5 ;  /* 0x3f0000000d007820 */ /* 0x000fc60000410000 */
[----:B------:R-:W-:-:S04]  /*5610*/  FFMA R2, -R9, R9, R14 ;  /* 0x0000000909027223 */ /* 0x000fc8000000010e */
[----:B------:R-:W-:-:S07]  /*5620*/  FFMA R2, R2, R0, R9 ;  /* 0x0000000002027223 */ /* 0x000fce0000000009 */
.L_x_192:
[----:B------:R-:W-:Y:S05]  /*5630*/  BSYNC.RECONVERGENT B0 ;  /* 0x0000000000007941 */ /* 0x000fea0003800200 */
.L_x_190:
        /* <DEDUP_REMOVED lines=15> */
.L_x_194:
[----:B------:R-:W-:Y:S05]  /*5730*/  BSYNC.RECONVERGENT B3 ;  /* 0x0000000000037941 */ /* 0x000fea0003800200 */
.L_x_193:
        /* <DEDUP_REMOVED lines=14> */
.L_x_196:
[----:B------:R-:W-:Y:S05]  /*5820*/  BSYNC.RECONVERGENT B3 ;  /* 0x0000000000037941 */ /* 0x000fea0003800200 */
.L_x_195:
        /* <DEDUP_REMOVED lines=15> */
.L_x_198:
[----:B------:R-:W-:Y:S05]  /*5920*/  BSYNC.RECONVERGENT B3 ;  /* 0x0000000000037941 */ /* 0x000fea0003800200 */
.L_x_197:
        /* <DEDUP_REMOVED lines=14> */
.L_x_200:
[----:B------:R-:W-:Y:S05]  /*5a10*/  BSYNC.RECONVERGENT B3 ;  /* 0x0000000000037941 */ /* 0x000fea0003800200 */
.L_x_199:
[----:B------:R-:W-:-:S07]  /*5a20*/  FADD R18, R18, R0 ;  /* 0x0000000012127221 */ /* 0x000fce0000000000 */
.L_x_118:
[----:B------:R-:W-:Y:S05]  /*5a30*/  BSYNC.RECONVERGENT B2 ;  /* 0x0000000000027941 */ /* 0x000fea0003800200 */
.L_x_117:
[----:B------:R-:W0:Y:S08]  /*5a40*/  LDC.64 R2, c[0x0][0x388] ;  /* 0x0000e200ff027b82 */ /* 0x000e300000000a00 */
[----:B------:R-:W1:Y:S08]  /*5a50*/  LDC.64 R4, c[0x0][0x390] ;  /* 0x0000e400ff047b82 */ /* 0x000e700000000a00 */
[----:B-----5:R-:W2:Y:S01]  /*5a60*/  LDC.64 R6, c[0x0][0x398] ;  /* 0x0000e600ff067b82 */ /* 0x020ea20000000a00 */
[----:B0-----:R-:W-:-:S05]  /*5a70*/  IMAD.WIDE R2, R10, 0x4, R2 ;  /* 0x000000040a027825 */ /* 0x001fca00078e0202 */
[----:B------:R-:W-:Y:S01]  /*5a80*/  STG.E desc[UR6][R2.64], R11 ;  /* 0x0000000b02007986 */ /* 0x000fe2000c101906 */
[----:B-1----:R-:W-:-:S05]  /*5a90*/  IMAD.WIDE R4, R10, 0x4, R4 ;  /* 0x000000040a047825 */ /* 0x002fca00078e0204 */
[----:B------:R-:W-:Y:S01]  /*5aa0*/  STG.E desc[UR6][R4.64], R26 ;  /* 0x0000001a04007986 */ /* 0x000fe2000c101906 */
[----:B--2---:R-:W-:-:S05]  /*5ab0*/  IMAD.WIDE R6, R10, 0x4, R6 ;  /* 0x000000040a067825 */ /* 0x004fca00078e0206 */
[----:B------:R-:W-:Y:S01]  /*5ac0*/  STG.E desc[UR6][R6.64], R18 ;  /* 0x0000001206007986 */ /* 0x000fe2000c101906 */
[----:B------:R-:W-:Y:S05]  /*5ad0*/  EXIT ;  /* 0x000000000000794d */ /* 0x000fea0003800000 */
        .weak           $__internal_1_$__cuda_sm20_sqrt_rn_f32_slowpath
        .type           $__internal_1_$__cuda_sm20_sqrt_rn_f32_slowpath,@function
        .size           $__internal_1_$__cuda_sm20_sqrt_rn_f32_slowpath,($__internal_2_$__cuda_sm3x_div_rn_noftz_f32_slowpath - $__internal_1_$__cuda_sm20_sqrt_rn_f32_slowpath)
$__internal_1_$__cuda_sm20_sqrt_rn_f32_slowpath:
[----:B------:R-:W-:-:S13]  /*5ae0*/  LOP3.LUT P0, RZ, R12, 0x7fffffff, RZ, 0xc0, !PT ;  /* 0x7fffffff0cff7812 */ /* 0x000fda000780c0ff */
[----:B------:R-:W-:Y:S01]  /*5af0*/  @!P0 MOV R19, R12 ;  /* 0x0000000c00138202 */ /* 0x000fe20000000f00 */
[----:B------:R-:W-:Y:S06]  /*5b00*/  @!P0 BRA `(.L_x_201) ;  /* 0x0000000000408947 */ /* 0x000fec0003800000 */
[----:B------:R-:W-:-:S13]  /*5b10*/  FSETP.GEU.FTZ.AND P0, PT, R12, RZ, PT ;  /* 0x000000ff0c00720b */ /* 0x000fda0003f1e000 */
[----:B------:R-:W-:Y:S01]  /*5b20*/  @!P0 MOV R19, 0x7fffffff ;  /* 0x7fffffff00138802 */ /* 0x000fe20000000f00 */
[----:B------:R-:W-:Y:S06]  /*5b30*/  @!P0 BRA `(.L_x_201) ;  /* 0x0000000000348947 */ /* 0x000fec0003800000 */
[----:B------:R-:W-:-:S13]  /*5b40*/  FSETP.GTU.FTZ.AND P0, PT, |R12|, +INF , PT ;  /* 0x7f8000000c00780b */ /* 0x000fda0003f1c200 */
[----:B------:R-:W-:Y:S01]  /*5b50*/  @P0 FADD.FTZ R19, R12, 1 ;  /* 0x3f8000000c130421 */ /* 0x000fe20000010000 */
[----:B------:R-:W-:Y:S06]  /*5b60*/  @P0 BRA `(.L_x_201) ;  /* 0x0000000000280947 */ /* 0x000fec0003800000 */
[----:B------:R-:W-:-:S13]  /*5b70*/  FSETP.NEU.FTZ.AND P0, PT, |R12|, +INF , PT ;  /* 0x7f8000000c00780b */ /* 0x000fda0003f1d200 */
[----:B------:R-:W-:Y:S01]  /*5b80*/  @P0 FFMA R20, R12, 1.84467440737095516160e+19, RZ ;  /* 0x5f8000000c140823 */ /* 0x000fe200000000ff */
[----:B------:R-:W-:-:S03]  /*5b90*/  @!P0 MOV R19, R12 ;  /* 0x0000000c00138202 */ /* 0x000fc60000000f00 */
[----:B------:R-:W0:Y:S02]  /*5ba0*/  @P0 MUFU.RSQ R13, R20 ;  /* 0x00000014000d0308 */ /* 0x000e240000001400 */
[----:B0-----:R-:W-:Y:S01]  /*5bb0*/  @P0 FMUL.FTZ R17, R20, R13 ;  /* 0x0000000d14110220 */ /* 0x001fe20000410000 */
[----:B------:R-:W-:-:S03]  /*5bc0*/  @P0 FMUL.FTZ R13, R13, 0.5 ;  /* 0x3f0000000d0d0820 */ /* 0x000fc60000410000 */
[----:B------:R-:W-:-:S04]  /*5bd0*/  @P0 FADD.FTZ R16, -R17, -RZ ;  /* 0x800000ff11100221 */ /* 0x000fc80000010100 */
[----:B------:R-:W-:-:S04]  /*5be0*/  @P0 FFMA R16, R17, R16, R20 ;  /* 0x0000001011100223 */ /* 0x000fc80000000014 */
[----:B------:R-:W-:-:S04]  /*5bf0*/  @P0 FFMA R13, R16, R13, R17 ;  /* 0x0000000d100d0223 */ /* 0x000fc80000000011 */
[----:B------:R-:W-:-:S07]  /*5c00*/  @P0 FMUL.FTZ R19, R13, 2.3283064365386962891e-10 ;  /* 0x2f8000000d130820 */ /* 0x000fce0000410000 */
.L_x_201:
[----:B------:R-:W-:Y:S01]  /*5c10*/  HFMA2 R13, -RZ, RZ, 0, 0 ;  /* 0x00000000ff0d7431 */ /* 0x000fe200000001ff */
[----:B------:R-:W-:-:S04]  /*5c20*/  MOV R12, R0 ;  /* 0x00000000000c7202 */ /* 0x000fc80000000f00 */
[----:B------:R-:W-:Y:S05]  /*5c30*/  RET.REL.NODEC R12 `(_Z13computeForcesP4BodyPfS1_S1_i) ;  /* 0xffffffa00cf07950 */ /* 0x000fea0003c3ffff */
        .weak           $__internal_2_$__cuda_sm3x_div_rn_noftz_f32_slowpath
        .type           $__internal_2_$__cuda_sm3x_div_rn_noftz_f32_slowpath,@function
        .size           $__internal_2_$__cuda_sm3x_div_rn_noftz_f32_slowpath,(.L_x_216 - $__internal_2_$__cuda_sm3x_div_rn_noftz_f32_slowpath)
$__internal_2_$__cuda_sm3x_div_rn_noftz_f32_slowpath:
[----:B------:R-:W-:Y:S01]  /*5c40*/  SHF.R.U32.HI R13, RZ, 0x17, R19 ;  /* 0x00000017ff0d7819 */ /* 0x000fe20000011613 */
[----:B------:R-:W-:Y:S01]  /*5c50*/  BSSY.RECONVERGENT B0, `(.L_x_202) ;  /* 0x0000062000007945 */ /* 0x000fe20003800200 */
[----:B------:R-:W-:Y:S02]  /*5c60*/  SHF.R.U32.HI R20, RZ, 0x17, R21 ;  /* 0x00000017ff147819 */ /* 0x000fe40000011615 */
[----:B------:R-:W-:Y:S02]  /*5c70*/  LOP3.LUT R13, R13, 0xff, RZ, 0xc0, !PT ;  /* 0x000000ff0d0d7812 */ /* 0x000fe400078ec0ff */
[----:B------:R-:W-:Y:S02]  /*5c80*/  LOP3.LUT R20, R20, 0xff, RZ, 0xc0, !PT ;  /* 0x000000ff14147812 */ /* 0x000fe400078ec0ff */
[----:B------:R-:W-:Y:S02]  /*5c90*/  IADD3 R0, PT, PT, R13, -0x1, RZ ;  /* 0xffffffff0d007810 */ /* 0x000fe40007ffe0ff */
[----:B------:R-:W-:-:S02]  /*5ca0*/  IADD3 R17, PT, PT, R20, -0x1, RZ ;  /* 0xffffffff14117810 */ /* 0x000fc40007ffe0ff */
        /* <DEDUP_REMOVED lines=10> */
[----:B------:R-:W-:Y:S02]  /*5d50*/  FSETP.NEU.FTZ.AND P3, PT, |R21|, +INF , PT ;  /* 0x7f8000001500780b */ /* 0x000fe40003f7d200 */
        /* <DEDUP_REMOVED lines=11> */
[----:B------:R-:W-:Y:S01]  /*5e10*/  @P0 MOV R16, RZ ;  /* 0x000000ff00100202 */ /* 0x000fe20000000f00 */
[----:B------:R-:W-:Y:S01]  /*5e20*/  @!P0 FFMA R21, R21, 1.84467440737095516160e+19, RZ ;  /* 0x5f80000015158823 */ /* 0x000fe200000000ff */
[----:B------:R-:W-:Y:S01]  /*5e30*/  @!P0 MOV R16, 0xffffffc0 ;  /* 0xffffffc000108802 */ /* 0x000fe20000000f00 */
[----:B------:R-:W-:-:S03]  /*5e40*/  @!P1 FFMA R19, R19, 1.84467440737095516160e+19, RZ ;  /* 0x5f80000013139823 */ /* 0x000fc600000000ff */
[----:B------:R-:W-:-:S07]  /*5e50*/  @!P1 IADD3 R16, PT, PT, R16, 0x40, RZ ;  /* 0x0000004010109810 */ /* 0x000fce0007ffe0ff */
.L_x_203:
[----:B------:R-:W-:Y:S01]  /*5e60*/  LEA R0, R13, 0xc0800000, 0x17 ;  /* 0xc08000000d007811 */ /* 0x000fe200078eb8ff */
[----:B------:R-:W-:Y:S01]  /*5e70*/  BSSY.RECONVERGENT B1, `(.L_x_208) ;  /* 0x0000036000017945 */ /* 0x000fe20003800200 */
[----:B------:R-:W-:Y:S02]  /*5e80*/  IADD3 R20, PT, PT, R20, -0x7f, RZ ;  /* 0xffffff8114147810 */ /* 0x000fe40007ffe0ff */
[----:B------:R-:W-:-:S04]  /*5e90*/  IADD3 R27, PT, PT, -R0, R19, RZ ;  /* 0x00000013001b7210 */ /* 0x000fc80007ffe1ff */
[----:B------:R-:W0:Y:S01]  /*5ea0*/  MUFU.RCP R0, R27 ;  /* 0x0000001b00007308 */ /* 0x000e220000001000 */
[----:B------:R-:W-:-:S04]  /*5eb0*/  FADD.FTZ R17, -R27, -RZ ;  /* 0x800000ff1b117221 */ /* 0x000fc80000010100 */
[----:B0-----:R-:W-:-:S04]  /*5ec0*/  FFMA R19, R0, R17, 1 ;  /* 0x3f80000000137423 */ /* 0x001fc80000000011 */
[----:B------:R-:W-:Y:S01]  /*5ed0*/  FFMA R19, R0, R19, R0 ;  /* 0x0000001300137223 */ /* 0x000fe20000000000 */
[----:B------:R-:W-:-:S04]  /*5ee0*/  IMAD R0, R20, -0x800000, R21 ;  /* 0xff80000014007824 */ /* 0x000fc800078e0215 */
[----:B------:R-:W-:-:S04]  /*5ef0*/  FFMA R22, R0, R19, RZ ;  /* 0x0000001300167223 */ /* 0x000fc800000000ff */
[----:B------:R-:W-:-:S04]  /*5f00*/  FFMA R21, R17, R22, R0 ;  /* 0x0000001611157223 */ /* 0x000fc80000000000 */
[----:B------:R-:W-:Y:S01]  /*5f10*/  FFMA R22, R19, R21, R22 ;  /* 0x0000001513167223 */ /* 0x000fe20000000016 */
[----:B------:R-:W-:-:S03]  /*5f20*/  IADD3 R21, PT, PT, R20, 0x7f, -R13 ;  /* 0x0000007f14157810 */ /* 0x000fc60007ffe80d */
[----:B------:R-:W-:Y:S01]  /*5f30*/  FFMA R17, R17, R22, R0 ;  /* 0x0000001611117223 */ /* 0x000fe20000000000 */
[----:B------:R-:W-:-:S03]  /*5f40*/  IADD3 R21, PT, PT, R21, R16, RZ ;  /* 0x0000001015157210 */ /* 0x000fc60007ffe0ff */
[----:B------:R-:W-:-:S05]  /*5f50*/  FFMA R0, R19, R17, R22 ;  /* 0x0000001113007223 */ /* 0x000fca0000000016 */
[----:B------:R-:W-:-:S04]  /*5f60*/  SHF.R.U32.HI R13, RZ, 0x17, R0 ;  /* 0x00000017ff0d7819 */ /* 0x000fc80000011600 */
[----:B------:R-:W-:-:S04]  /*5f70*/  LOP3.LUT R16, R13, 0xff, RZ, 0xc0, !PT ;  /* 0x000000ff0d107812 */ /* 0x000fc800078ec0ff */
[----:B------:R-:W-:-:S04]  /*5f80*/  IADD3 R13, PT, PT, R16, R21, RZ ;  /* 0x00000015100d7210 */ /* 0x000fc80007ffe0ff */
[----:B------:R-:W-:-:S04]  /*5f90*/  IADD3 R16, PT, PT, R13, -0x1, RZ ;  /* 0xffffffff0d107810 */ /* 0x000fc80007ffe0ff */
        /* <DEDUP_REMOVED lines=10> */
[CCC-:B------:R-:W-:Y:S01]  /*6040*/  FFMA.RP R20, R19.reuse, R17.reuse, R22.reuse ;  /* 0x0000001113147223 */ /* 0x1c0fe20000008016 */
[----:B------:R-:W-:Y:S01]  /*6050*/  FFMA.RM R19, R19, R17, R22 ;  /* 0x0000001113137223 */ /* 0x000fe20000004016 */
[C---:B------:R-:W-:Y:S02]  /*6060*/  IADD3 R17, PT, PT, R13.reuse, 0x20, RZ ;  /* 0x000000200d117810 */ /* 0x040fe40007ffe0ff */
[----:B------:R-:W-:Y:S02]  /*6070*/  LOP3.LUT R16, R16, 0x7fffff, RZ, 0xc0, !PT ;  /* 0x007fffff10107812 */ /* 0x000fe400078ec0ff */
[C---:B------:R-:W-:Y:S02]  /*6080*/  ISETP.NE.AND P3, PT, R13.reuse, RZ, PT ;  /* 0x000000ff0d00720c */ /* 0x040fe40003f65270 */
[----:B------:R-:W-:Y:S02]  /*6090*/  LOP3.LUT R16, R16, 0x800000, RZ, 0xfc, !PT ;  /* 0x0080000010107812 */ /* 0x000fe400078efcff */
[----:B------:R-:W-:-:S02]  /*60a0*/  ISETP.NE.AND P1, PT, R13, RZ, PT ;  /* 0x000000ff0d00720c */ /* 0x000fc40003f25270 */
[----:B------:R-:W-:Y:S02]  /*60b0*/  IADD3 R13, PT, PT, -R13, RZ, RZ ;  /* 0x000000ff0d0d7210 */ /* 0x000fe40007ffe1ff */
[----:B------:R-:W-:Y:S02]  /*60c0*/  SHF.L.U32 R17, R16, R17, RZ ;  /* 0x0000001110117219 */ /* 0x000fe400000006ff */
[----:B------:R-:W-:Y:S02]  /*60d0*/  FSETP.NEU.FTZ.AND P0, PT, R20, R19, PT ;  /* 0x000000131400720b */ /* 0x000fe40003f1d000 */
[----:B------:R-:W-:Y:S02]  /*60e0*/  SEL R13, R13, RZ, P3 ;  /* 0x000000ff0d0d7207 */ /* 0x000fe40001800000 */
[----:B------:R-:W-:Y:S02]  /*60f0*/  ISETP.NE.AND P1, PT, R17, RZ, P1 ;  /* 0x000000ff1100720c */ /* 0x000fe40000f25270 */
[----:B------:R-:W-:-:S02]  /*6100*/  SHF.R.U32.HI R20, RZ, R13, R16 ;  /* 0x0000000dff147219 */ /* 0x000fc40000011610 */
[----:B------:R-:W-:Y:S02]  /*6110*/  PLOP3.LUT P0, PT, P0, P1, PT, 0xf8, 0x8f ;  /* 0x00000000008f781c */ /* 0x000fe40000703f70 */
[----:B------:R-:W-:Y:S02]  /*6120*/  SHF.R.U32.HI R16, RZ, 0x1, R20 ;  /* 0x00000001ff107819 */ /* 0x000fe40000011614 */
[----:B------:R-:W-:-:S04]  /*6130*/  SEL R13, RZ, 0x1, !P0 ;  /* 0x00000001ff0d7807 */ /* 0x000fc80004000000 */
[----:B------:R-:W-:-:S04]  /*6140*/  LOP3.LUT R13, R13, 0x1, R16, 0xf8, !PT ;  /* 0x000000010d0d7812 */ /* 0x000fc800078ef810 */
[----:B------:R-:W-:-:S04]  /*6150*/  LOP3.LUT R13, R13, R20, RZ, 0xc0, !PT ;  /* 0x000000140d0d7212 */ /* 0x000fc800078ec0ff */
[----:B------:R-:W-:-:S04]  /*6160*/  IADD3 R13, PT, PT, R16, R13, RZ ;  /* 0x0000000d100d7210 */ /* 0x000fc80007ffe0ff */
[----:B------:R-:W-:Y:S01]  /*6170*/  LOP3.LUT R0, R13, R0, RZ, 0xfc, !PT ;  /* 0x000000000d007212 */ /* 0x000fe200078efcff */
[----:B------:R-:W-:Y:S06]  /*6180*/  BRA `(.L_x_211) ;  /* 0x0000000000107947 */ /* 0x000fec0003800000 */
.L_x_210:
[----:B------:R-:W-:-:S04]  /*6190*/  LOP3.LUT R0, R0, 0x80000000, RZ, 0xc0, !PT ;  /* 0x8000000000007812 */ /* 0x000fc800078ec0ff */
[----:B------:R-:W-:Y:S01]  /*61a0*/  LOP3.LUT R0, R0, 0x7f800000, RZ, 0xfc, !PT ;  /* 0x7f80000000007812 */ /* 0x000fe200078efcff */
[----:B------:R-:W-:Y:S06]  /*61b0*/  BRA `(.L_x_211) ;  /* 0x0000000000047947 */ /* 0x000fec0003800000 */
.L_x_209:
[----:B------:R-:W-:-:S07]  /*61c0*/  LEA R0, R21, R0, 0x17 ;  /* 0x0000000015007211 */ /* 0x000fce00078eb8ff */
.L_x_211:
[----:B------:R-:W-:Y:S05]  /*61d0*/  BSYNC.RECONVERGENT B1 ;  /* 0x0000000000017941 */ /* 0x000fea0003800200 */
.L_x_208:
[----:B------:R-:W-:Y:S05]  /*61e0*/  BRA `(.L_x_212) ;  /* 0x0000000000207947 */ /* 0x000fea0003800000 */
.L_x_207:
[----:B------:R-:W-:-:S04]  /*61f0*/  LOP3.LUT R19, R19, 0x80000000, R21, 0x48, !PT ;  /* 0x8000000013137812 */ /* 0x000fc800078e4815 */
[----:B------:R-:W-:Y:S01]  /*6200*/  LOP3.LUT R0, R19, 0x7f800000, RZ, 0xfc, !PT ;  /* 0x7f80000013007812 */ /* 0x000fe200078efcff */
[----:B------:R-:W-:Y:S06]  /*6210*/  BRA `(.L_x_212) ;  /* 0x0000000000147947 */ /* 0x000fec0003800000 */
.L_x_206:
[----:B------:R-:W-:Y:S01]  /*6220*/  LOP3.LUT R0, R19, 0x80000000, R21, 0x48, !PT ;  /* 0x8000000013007812 */ /* 0x000fe200078e4815 */
[----:B------:R-:W-:Y:S06]  /*6230*/  BRA `(.L_x_212) ;  /* 0x00000000000c7947 */ /* 0x000fec0003800000 */
.L_x_205:
[----:B------:R-:W0:Y:S01]  /*6240*/  MUFU.RSQ R0, -QNAN ;  /* 0xffc0000000007908 */ /* 0x000e220000001400 */
[----:B------:R-:W-:Y:S05]  /*6250*/  BRA `(.L_x_212) ;  /* 0x0000000000047947 */ /* 0x000fea0003800000 */
.L_x_204:
[----:B------:R-:W-:-:S07]  /*6260*/  FADD.FTZ R0, R21, R19 ;  /* 0x0000001315007221 */ /* 0x000fce0000010000 */
.L_x_212:
[----:B------:R-:W-:Y:S05]  /*6270*/  BSYNC.RECONVERGENT B0 ;  /* 0x0000000000007941 */ /* 0x000fea0003800200 */
.L_x_202:
[----:B------:R-:W-:-:S04]  /*6280*/  HFMA2 R13, -RZ, RZ, 0, 0 ;  /* 0x00000000ff0d7431 */ /* 0x000fc800000001ff */
[----:B0-----:R-:W-:Y:S05]  /*6290*/  RET.REL.NODEC R12 `(_Z13computeForcesP4BodyPfS1_S1_i) ;  /* 0xffffff9c0c587950 */ /* 0x001fea0003c3ffff */
.L_x_213:
        /* <DEDUP_REMOVED lines=14> */
.L_x_216:


//--------------------- .nv.shared.reserved.0     --------------------------
	.section	.nv.shared.reserved.0,"aw",@nobits
	.weak		__nv_reservedSMEM_offset_0_alias
	.size		__nv_reservedSMEM_offset_0_alias, 0, 64
	.other		__nv_reservedSMEM_offset_0_alias,@"STO_CUDA_RESERVED_SHARED STV_DEFAULT"
__nv_reservedSMEM_offset_0_alias:
	.zero		0
	.zero		64


//--------------------- .nv.constant0._Z12updateBodiesP4BodyPfS1_S1_if --------------------------
	.section	.nv.constant0._Z12updateBodiesP4BodyPfS1_S1_if,"a",@progbits
	.sectionflags	@""
	.align	4
.nv.constant0._Z12updateBodiesP4BodyPfS1_S1_if:
	.zero		936


//--------------------- .nv.constant0._Z13computeForcesP4BodyPfS1_S1_i --------------------------
	.section	.nv.constant0._Z13computeForcesP4BodyPfS1_S1_i,"a",@progbits
	.sectionflags	@""
	.align	4
.nv.constant0._Z13computeForcesP4BodyPfS1_S1_i:
	.zero		932


//--------------------- SYMBOLS --------------------------

	.type		.nv.reservedSmem.offset0,@object
	.size		.nv.reservedSmem.offset0,0x4
